	.target	sm_90a

	.elftype	@"ET_EXEC"


//--------------------- .note.nv.tkinfo           --------------------------
	.section	.note.nv.tkinfo,"",@"SHT_NOTE"
	.sectionflags	@"SHF_NOTE_NV_TKINFO"
	.tkinfo
        /*0018*/ 	.word	0x00000002
        /*0030*/ 	.string	""
        /*0030*/ 	.string	"ptxas"
        /*0030*/ 	.string	"Cuda compilation tools, release 13.0, V13.0.88"
        /*0030*/ 	.string	"Build cuda_13.0.r13.0/compiler.36424714_0"
        /*0030*/ 	.string	"-v  -suppress-debug-info  -lineinfo  -arch sm_90a "



//--------------------- .note.nv.cuinfo           --------------------------
	.section	.note.nv.cuinfo,"",@"SHT_NOTE"
	.sectionflags	@"SHF_NOTE_NV_CUINFO"
        /*0018*/ 	.short	0x0002
        /*001a*/ 	.short	0x005a
        /*001c*/ 	.short	0x0082
	.zero		2


//--------------------- .nv.info                  --------------------------
	.section	.nv.info,"",@"SHT_CUDA_INFO"
	.align	4


	//----- nvinfo : EIATTR_REGCOUNT
	.align		4
        /*0000*/ 	.byte	0x04, 0x2f
        /*0002*/ 	.short	(.L_1 - .L_0)
	.align		4
.L_0:
        /*0004*/ 	.word	index@(gluon_wgmma)
        /*0008*/ 	.word	0x000000ff


	//----- nvinfo : EIATTR_FRAME_SIZE
	.align		4
.L_1:
        /*000c*/ 	.byte	0x04, 0x11
        /*000e*/ 	.short	(.L_3 - .L_2)
	.align		4
.L_2:
        /*0010*/ 	.word	index@(gluon_wgmma)
        /*0014*/ 	.word	0x00000200


	//----- nvinfo : EIATTR_MIN_STACK_SIZE
	.align		4
.L_3:
        /*0018*/ 	.byte	0x04, 0x12
        /*001a*/ 	.short	(.L_5 - .L_4)
	.align		4
.L_4:
        /*001c*/ 	.word	index@(gluon_wgmma)
        /*0020*/ 	.word	0x00000200
.L_5:


//--------------------- .nv.compat                --------------------------
	.section	.nv.compat,"",@"SHT_CUDA_COMPAT_INFO"
	.align	4
        /*0000*/ 	.byte	0x02, 0x09, 0x01, 0x00, 0x02, 0x02, 0x04, 0x00, 0x02, 0x05, 0x05, 0x00, 0x03, 0x07, 0x01, 0x01
        /*0010*/ 	.byte	0x02, 0x03, 0x03, 0x00, 0x02, 0x06, 0x01, 0x00, 0x04, 0x0b, 0x08, 0x00, 0x00, 0x00, 0x00, 0x00
        /*0020*/ 	.byte	0x00, 0x00, 0x00, 0x00


//--------------------- .nv.info.gluon_wgmma      --------------------------
	.section	.nv.info.gluon_wgmma,"",@"SHT_CUDA_INFO"
	.sectionflags	@""
	.align	4


	//----- nvinfo : EIATTR_CUDA_API_VERSION
	.align		4
        /*0000*/ 	.byte	0x04, 0x37
        /*0002*/ 	.short	(.L_7 - .L_6)
.L_6:
        /*0004*/ 	.word	0x00000082


	//----- nvinfo : EIATTR_KPARAM_INFO
	.align		4
.L_7:
        /*0008*/ 	.byte	0x04, 0x17
        /*000a*/ 	.short	(.L_9 - .L_8)
.L_8:
        /*000c*/ 	.word	0x00000000
        /*0010*/ 	.short	0x000a
        /*0012*/ 	.short	0x0048
        /*0014*/ 	.byte	0x00, 0xf4, 0x21, 0x00


	//----- nvinfo : EIATTR_KPARAM_INFO
	.align		4
.L_9:
        /*0018*/ 	.byte	0x04, 0x17
        /*001a*/ 	.short	(.L_11 - .L_10)
.L_10:
        /*001c*/ 	.word	0x00000000
        /*0020*/ 	.short	0x0009
        /*0022*/ 	.short	0x0040
        /*0024*/ 	.byte	0x00, 0xf4, 0x21, 0x00


	//----- nvinfo : EIATTR_KPARAM_INFO
	.align		4
.L_11:
        /*0028*/ 	.byte	0x04, 0x17
        /*002a*/ 	.short	(.L_13 - .L_12)
.L_12:
        /*002c*/ 	.word	0x00000000
        /*0030*/ 	.short	0x0008
        /*0032*/ 	.short	0x0038
        /*0034*/ 	.byte	0x00, 0xf0, 0x21, 0x00


	//----- nvinfo : EIATTR_KPARAM_INFO
	.align		4
.L_13:
        /*0038*/ 	.byte	0x04, 0x17
        /*003a*/ 	.short	(.L_15 - .L_14)
.L_14:
        /*003c*/ 	.word	0x00000000
        /*0040*/ 	.short	0x0007
        /*0042*/ 	.short	0x0030
        /*0044*/ 	.byte	0x00, 0xf0, 0x21, 0x00


	//----- nvinfo : EIATTR_KPARAM_INFO
	.align		4
.L_15:
        /*0048*/ 	.byte	0x04, 0x17
        /*004a*/ 	.short	(.L_17 - .L_16)
.L_16:
        /*004c*/ 	.word	0x00000000
        /*0050*/ 	.short	0x0006
        /*0052*/ 	.short	0x0028
        /*0054*/ 	.byte	0x00, 0xf0, 0x21, 0x00


	//----- nvinfo : EIATTR_KPARAM_INFO
	.align		4
.L_17:
        /*0058*/ 	.byte	0x04, 0x17
        /*005a*/ 	.short	(.L_19 - .L_18)
.L_18:
        /*005c*/ 	.word	0x00000000
        /*0060*/ 	.short	0x0005
        /*0062*/ 	.short	0x0020
        /*0064*/ 	.byte	0x00, 0xf0, 0x11, 0x00


	//----- nvinfo : EIATTR_KPARAM_INFO
	.align		4
.L_19:
        /*0068*/ 	.byte	0x04, 0x17
        /*006a*/ 	.short	(.L_21 - .L_20)
.L_20:
        /*006c*/ 	.word	0x00000000
        /*0070*/ 	.short	0x0004
        /*0072*/ 	.short	0x001c
        /*0074*/ 	.byte	0x00, 0xf0, 0x11, 0x00


	//----- nvinfo : EIATTR_KPARAM_INFO
	.align		4
.L_21:
        /*0078*/ 	.byte	0x04, 0x17
        /*007a*/ 	.short	(.L_23 - .L_22)
.L_22:
        /*007c*/ 	.word	0x00000000
        /*0080*/ 	.short	0x0003
        /*0082*/ 	.short	0x0018
        /*0084*/ 	.byte	0x00, 0xf0, 0x11, 0x00


	//----- nvinfo : EIATTR_KPARAM_INFO
	.align		4
.L_23:
        /*0088*/ 	.byte	0x04, 0x17
        /*008a*/ 	.short	(.L_25 - .L_24)
.L_24:
        /*008c*/ 	.word	0x00000000
        /*0090*/ 	.short	0x0002
        /*0092*/ 	.short	0x0010
        /*0094*/ 	.byte	0x00, 0xf4, 0x21, 0x00


	//----- nvinfo : EIATTR_KPARAM_INFO
	.align		4
.L_25:
        /*0098*/ 	.byte	0x04, 0x17
        /*009a*/ 	.short	(.L_27 - .L_26)
.L_26:
        /*009c*/ 	.word	0x00000000
        /*00a0*/ 	.short	0x0001
        /*00a2*/ 	.short	0x0008
        /*00a4*/ 	.byte	0x00, 0xf4, 0x21, 0x00


	//----- nvinfo : EIATTR_KPARAM_INFO
	.align		4
.L_27:
        /*00a8*/ 	.byte	0x04, 0x17
        /*00aa*/ 	.short	(.L_29 - .L_28)
.L_28:
        /*00ac*/ 	.word	0x00000000
        /*00b0*/ 	.short	0x0000
        /*00b2*/ 	.short	0x0000
        /*00b4*/ 	.byte	0x00, 0xf4, 0x21, 0x00


	//----- nvinfo : EIATTR_SPARSE_MMA_MASK
	.align		4
.L_29:
        /*00b8*/ 	.byte	0x03, 0x50
        /*00ba*/ 	.short	0x0000


	//----- nvinfo : EIATTR_MAXREG_COUNT
	.align		4
        /*00bc*/ 	.byte	0x03, 0x1b
        /*00be*/ 	.short	0x00ff


	//----- nvinfo : EIATTR_NUM_BARRIERS
	.align		4
        /*00c0*/ 	.byte	0x02, 0x4c
        /*00c2*/ 	.byte	0x01
	.zero		1


	//----- nvinfo : EIATTR_ANNOTATIONS
	.align		4
        /*00c4*/ 	.byte	0x04, 0x55
        /*00c6*/ 	.short	(.L_31 - .L_30)


	//   ....[0]....
.L_30:
        /*00c8*/ 	.word	0x00000001
        /*00cc*/ 	.byte	0x50, 0x11, 0x00, 0x00, 0x01, 0x00, 0x00, 0x00, 0x40, 0x13, 0x00, 0x00, 0x01, 0x00, 0x00, 0x00
        /* <DEDUP_REMOVED lines=162> */
        /*0afc*/ 	.byte	0xc0, 0x3d, 0x00, 0x00, 0x01, 0x00, 0x00, 0x00, 0xe0, 0x3d, 0x00, 0x00


	//----- nvinfo : EIATTR_MERCURY_ISA_VERSION
	.align		4
.L_31:
        /*0b08*/ 	.byte	0x03, 0x5f
        /*0b0a*/ 	.short	0x0101


	//----- nvinfo : EIATTR_INT_WARP_WIDE_INSTR_OFFSETS
	.align		4
        /*0b0c*/ 	.byte	0x04, 0x31
        /*0b0e*/ 	.short	(.L_33 - .L_32)


	//   ....[0]....
.L_32:
        /*0b10*/ 	.word	0x00001310


	//   ....[1]....
        /*0b14*/ 	.word	0x00001330


	//   ....[2]....
        /*0b18*/ 	.word	0x00001350


	//   ....[3]....
        /*0b1c*/ 	.word	0x00001470


	//   ....[4]....
        /*0b20*/ 	.word	0x00001490


	//   ....[5]....
        /*0b24*/ 	.word	0x00002980


	//   ....[6]....
        /*0b28*/ 	.word	0x00002990


	//   ....[7]....
        /*0b2c*/ 	.word	0x00002a10


	//   ....[8]....
        /*0b30*/ 	.word	0x00002a20


	//   ....[9]....
        /*0b34*/ 	.word	0x00004110


	//   ....[10]....
        /*0b38*/ 	.word	0x00004130


	//----- nvinfo : EIATTR_COOP_GROUP_MASK_REGIDS
	.align		4
.L_33:
        /*0b3c*/ 	.byte	0x04, 0x29
        /*0b3e*/ 	.short	(.L_35 - .L_34)


	//   ....[0]....
.L_34:
        /*0b40*/ 	.word	0xffffffff


	//   ....[1]....
        /*0b44*/ 	.word	0xffffffff


	//   ....[2]....
        /*0b48*/ 	.word	0xffffffff


	//----- nvinfo : EIATTR_COOP_GROUP_INSTR_OFFSETS
	.align		4
.L_35:
        /*0b4c*/ 	.byte	0x04, 0x28
        /*0b4e*/ 	.short	(.L_37 - .L_36)


	//   ....[0]....
.L_36:
        /*0b50*/ 	.word	0x00000160


	//   ....[1]....
        /*0b54*/ 	.word	0x00000730


	//   ....[2]....
        /*0b58*/ 	.word	0x00000ce0


	//----- nvinfo : EIATTR_MBARRIER_INSTR_OFFSETS
	.align		4
.L_37:
        /*0b5c*/ 	.byte	0x04, 0x39
        /*0b5e*/ 	.short	(.L_39 - .L_38)


	//   ....[0]....
.L_38:
        /*0b60*/ 	.word	0x000014c0
        /*0b64*/ 	.word	0x000000ff
        /*0b68*/ 	.word	0x00030000
        /*0b6c*/ 	.short	0x0100
        /*0b6e*/ 	.byte	0x0f
	.zero		1


	//   ....[1]....
        /*0b70*/ 	.word	0x000016e0
        /*0b74*/ 	.word	0x000000ff
        /*0b78*/ 	.word	0x00030008
        /*0b7c*/ 	.short	0x0100
        /*0b7e*/ 	.byte	0x0f
	.zero		1


	//   ....[2]....
        /*0b80*/ 	.word	0x00001ca0
        /*0b84*/ 	.word	0x000000ff
        /*0b88*/ 	.word	0x00030010
        /*0b8c*/ 	.short	0x0100
        /*0b8e*/ 	.byte	0x0f
	.zero		1


	//   ....[3]....
        /*0b90*/ 	.word	0x00001e50
        /*0b94*/ 	.word	0x000000ff
        /*0b98*/ 	.word	0x00030018
        /*0b9c*/ 	.short	0x0100
        /*0b9e*/ 	.byte	0x0f
	.zero		1


	//   ....[4]....
        /*0ba0*/ 	.word	0x00002ac0
        /*0ba4*/ 	.word	0x000000ff
        /*0ba8*/ 	.word	0x00030000
        /*0bac*/ 	.short	0x010a
        /*0bae*/ 	.byte	0x1d
	.zero		1


	//   ....[5]....
        /*0bb0*/ 	.word	0x00003900
        /*0bb4*/ 	.word	0x000000ff
        /*0bb8*/ 	.word	0x00030000
        /*0bbc*/ 	.short	0x0108
        /*0bbe*/ 	.byte	0x0f
	.zero		1


	//   ....[6]....
        /*0bc0*/ 	.word	0x00003970
        /*0bc4*/ 	.word	0x000000ff
        /*0bc8*/ 	.word	0x00030008
        /*0bcc*/ 	.short	0x0108
        /*0bce*/ 	.byte	0x0f
	.zero		1


	//   ....[7]....
        /*0bd0*/ 	.word	0x000039e0
        /*0bd4*/ 	.word	0x000000ff
        /*0bd8*/ 	.word	0x00030010
        /*0bdc*/ 	.short	0x0108
        /*0bde*/ 	.byte	0x0f
	.zero		1


	//   ....[8]....
        /*0be0*/ 	.word	0x00003d90
        /*0be4*/ 	.word	0x000000ff
        /*0be8*/ 	.word	0x00030018
        /*0bec*/ 	.short	0x0108
        /*0bee*/ 	.byte	0x0f
	.zero		1


	//   ....[9]....
        /*0bf0*/ 	.word	0x000049c0
        /*0bf4*/ 	.word	0x000000ff
        /*0bf8*/ 	.word	0x00030000
        /*0bfc*/ 	.short	0x010a
        /*0bfe*/ 	.byte	0x1d
	.zero		1


	//----- nvinfo : EIATTR_NUM_MBARRIERS
	.align		4
.L_39:
        /*0c00*/ 	.byte	0x03, 0x38
        /*0c02*/ 	.short	0x0004


	//----- nvinfo : EIATTR_EXIT_INSTR_OFFSETS
	.align		4
        /*0c04*/ 	.byte	0x04, 0x1c
        /*0c06*/ 	.short	(.L_41 - .L_40)


	//   ....[0]....
.L_40:
        /*0c08*/ 	.word	0x000049b0


	//----- nvinfo : EIATTR_REQNTID
	.align		4
.L_41:
        /*0c0c*/ 	.byte	0x04, 0x10
        /*0c0e*/ 	.short	(.L_43 - .L_42)
.L_42:
        /*0c10*/ 	.word	0x00000080
        /*0c14*/ 	.word	0x00000001
        /*0c18*/ 	.word	0x00000001


	//----- nvinfo : EIATTR_CRS_STACK_SIZE
	.align		4
.L_43:
        /*0c1c*/ 	.byte	0x04, 0x1e
        /*0c1e*/ 	.short	(.L_45 - .L_44)
.L_44:
        /*0c20*/ 	.word	0x00000000


	//----- nvinfo : EIATTR_CBANK_PARAM_SIZE
	.align		4
.L_45:
        /*0c24*/ 	.byte	0x03, 0x19
        /*0c26*/ 	.short	0x0050


	//----- nvinfo : EIATTR_PARAM_CBANK
	.align		4
        /*0c28*/ 	.byte	0x04, 0x0a
        /*0c2a*/ 	.short	(.L_47 - .L_46)
	.align		4
.L_46:
        /*0c2c*/ 	.word	index@(.nv.constant0.gluon_wgmma)
        /*0c30*/ 	.short	0x0210
        /*0c32*/ 	.short	0x0050


	//----- nvinfo : EIATTR_SW_WAR
	.align		4
.L_47:
        /*0c34*/ 	.byte	0x04, 0x36
        /*0c36*/ 	.short	(.L_49 - .L_48)
.L_48:
        /*0c38*/ 	.word	0x00000008
.L_49:


//--------------------- .nv.callgraph             --------------------------
	.section	.nv.callgraph,"",@"SHT_CUDA_CALLGRAPH"
	.align	4
	.sectionentsize	8
	.align		4
        /*0000*/ 	.word	0x00000000
	.align		4
        /*0004*/ 	.word	0xffffffff
	.align		4
        /*0008*/ 	.word	0x00000000
	.align		4
        /*000c*/ 	.word	0xfffffffe
	.align		4
        /*0010*/ 	.word	0x00000000
	.align		4
        /*0014*/ 	.word	0xfffffffd
	.align		4
        /*0018*/ 	.word	0x00000000
	.align		4
        /*001c*/ 	.word	0xfffffffc


//--------------------- .text.gluon_wgmma         --------------------------
	.section	.text.gluon_wgmma,"ax",@progbits
	.align	128
        .global         gluon_wgmma
        .type           gluon_wgmma,@function
        .size           gluon_wgmma,(.L_x_52 - gluon_wgmma)
        .other          gluon_wgmma,@"STO_CUDA_ENTRY STV_DEFAULT"
gluon_wgmma:
.text.gluon_wgmma:
[----:B------:R-:W1:Y:S01]  /*0000*/  LDC R1, c[0x0][0x28] ;  /* 0x00000a00ff017b82 */ /* 0x000e620000000800 */
[----:B------:R-:W2:Y:S07]  /*0010*/  S2R R20, SR_TID.X ;  /* 0x0000000000147919 */ /* 0x000eae0000002100 */
[----:B------:R-:W3:Y:S01]  /*0020*/  S2UR UR4, SR_CgaCtaId ;  /* 0x00000000000479c3 */ /* 0x000ee20000008800 */
[----:B------:R-:W-:Y:S01]  /*0030*/  UMOV UR15, 0x400 ;  /* 0x00000400000f7882 */ /* 0x000fe20000000000 */
[----:B------:R-:W-:Y:S01]  /*0040*/  ULDC UR8, c[0x0][0xc] ;  /* 0x0000030000087ab9 */ /* 0x000fe20000000800 */
[----:B------:R-:W-:Y:S01]  /*0050*/  ULDC.64 UR12, c[0x0][0x250] ;  /* 0x00009400000c7ab9 */ /* 0x000fe20000000a00 */
[----:B------:R-:W-:Y:S01]  /*0060*/  BSSY B0, `(.L_x_0) ;  /* 0x000001f000007945 */ /* 0x000fe20003800000 */
[----:B-1----:R-:W-:-:S03]  /*0070*/  VIADD R1, R1, 0xfffffe00 ;  /* 0xfffffe0001017836 */ /* 0x002fc60000000000 */
[----:B------:R-:W1:Y:S08]  /*0080*/  LDC R6, c[0x0][0x228] ;  /* 0x00008a00ff067b82 */ /* 0x000e700000000800 */
[----:B------:R-:W4:Y:S08]  /*0090*/  LDC R13, c[0x0][0x230] ;  /* 0x00008c00ff0d7b82 */ /* 0x000f300000000800 */
[----:B------:R-:W-:Y:S01]  /*00a0*/  S2UR UR5, SR_CTAID.Y ;  /* 0x00000000000579c3 */ /* 0x000fe20000002600 */
[----:B---3--:R-:W-:-:S03]  /*00b0*/  ULEA UR15, UR4, UR15, 0x18 ;  /* 0x0000000f040f7291 */ /* 0x008fc6000f8ec03f */
[----:B------:R-:W-:Y:S01]  /*00c0*/  ULDC UR4, c[0x0][0x10] ;  /* 0x0000040000047ab9 */ /* 0x000fe20000000800 */
[----:B--2---:R-:W-:-:S03]  /*00d0*/  LOP3.LUT R3, R20, 0x7f, RZ, 0xc0, !PT ;  /* 0x0000007f14037812 */ /* 0x004fc600078ec0ff */
[----:B------:R-:W2:Y:S01]  /*00e0*/  S2UR UR7, SR_CTAID.Z ;  /* 0x00000000000779c3 */ /* 0x000ea20000002700 */
[----:B-1----:R-:W-:Y:S01]  /*00f0*/  VIADD R6, R6, 0xffffffff ;  /* 0xffffffff06067836 */ /* 0x002fe20000000000 */
[C---:B------:R-:W-:Y:S02]  /*0100*/  ISETP.GE.U32.AND P0, PT, R3.reuse, 0x20, PT ;  /* 0x000000200300780c */ /* 0x040fe40003f06070 */
[C---:B------:R-:W-:Y:S02]  /*0110*/  ISETP.NE.U32.AND P2, PT, R3.reuse, RZ, PT ;  /* 0x000000ff0300720c */ /* 0x040fe40003f45070 */
[----:B------:R-:W-:Y:S02]  /*0120*/  LEA R12, R3, UR15, 0x2 ;  /* 0x0000000f030c7c11 */ /* 0x000fe4000f8e10ff */
[----:B------:R-:W1:Y:S01]  /*0130*/  S2UR UR6, SR_CTAID.X ;  /* 0x00000000000679c3 */ /* 0x000e620000002500 */
[----:B----4-:R-:W-:-:S06]  /*0140*/  VIADD R8, R13, 0xffffffff ;  /* 0xffffffff0d087836 */ /* 0x010fcc0000000000 */
[----:B------:R3:W-:Y:S01]  /*0150*/  @!P0 STS [R12], RZ ;  /* 0x000000ff0c008388 */ /* 0x0007e20000000800 */
[----:B------:R-:W-:-:S03]  /*0160*/  NOP ;  /* 0x0000000000007918 */ /* 0x000fc60000000000 */
[----:B------:R3:W-:Y:S01]  /*0170*/  @!P2 STS [UR15+0x24], R6 ;  /* 0x00002406ff00a988 */ /* 0x0007e2000800080f */
[----:B--2---:R-:W-:-:S03]  /*0180*/  UIMAD UR4, UR7, UR4, UR5 ;  /* 0x00000004070472a4 */ /* 0x004fc6000f8e0205 */
[----:B------:R3:W-:Y:S01]  /*0190*/  @!P2 STS [UR15+0x20], R8 ;  /* 0x00002008ff00a988 */ /* 0x0007e2000800080f */
[----:B-1----:R-:W-:-:S04]  /*01a0*/  UIMAD UR4, UR4, UR8, UR6 ;  /* 0x00000008040472a4 */ /* 0x002fc8000f8e0206 */
[----:B------:R-:W-:-:S04]  /*01b0*/  UIMAD UR4, UR4, 0x180, URZ ;  /* 0x00000180040478a4 */ /* 0x000fc8000f8e023f */
[----:B------:R-:W-:-:S04]  /*01c0*/  UIADD3 UR8, UP0, UR4, UR12, URZ ;  /* 0x0000000c04087290 */ /* 0x000fc8000ff1e03f */
[----:B------:R-:W-:Y:S01]  /*01d0*/  ULEA.HI.X.SX32 UR9, UR4, UR13, 0x1, UP0 ;  /* 0x0000000d04097291 */ /* 0x000fe200080f0e3f */
[----:B---3--:R-:W-:Y:S11]  /*01e0*/  @P2 BRA `(.L_x_1) ;  /* 0x0000000000182947 */ /* 0x008ff60003800000 */
[----:B------:R-:W1:Y:S01]  /*01f0*/  LDS R0, [UR15+0x8] ;  /* 0x0000080fff007984 */ /* 0x000e620008000800 */
[----:B------:R-:W2:Y:S01]  /*0200*/  LDC.64 R10, c[0x0][0x210] ;  /* 0x00008400ff0a7b82 */ /* 0x000ea20000000a00 */
[----:B------:R-:W-:Y:S02]  /*0210*/  IMAD.MOV.U32 R5, RZ, RZ, 0x70 ;  /* 0x00000070ff057424 */ /* 0x000fe400078e00ff */
[----:B--2---:R2:W-:Y:S03]  /*0220*/  STS.64 [UR15], R10 ;  /* 0x0000000aff007988 */ /* 0x0045e60008000a0f */
[----:B-1----:R-:W-:-:S05]  /*0230*/  LOP3.LUT R0, R0, 0x10, R5, 0xd8, !PT ;  /* 0x0000001000007812 */ /* 0x002fca00078ed805 */
[----:B------:R2:W-:Y:S02]  /*0240*/  STS [UR15+0x8], R0 ;  /* 0x00000800ff007988 */ /* 0x0005e4000800080f */
.L_x_1:
[----:B------:R-:W-:Y:S05]  /*0250*/  BSYNC B0 ;  /* 0x0000000000007941 */ /* 0x000fea0003800000 */
.L_x_0:
[----:B------:R-:W-:Y:S04]  /*0260*/  BSSY B0, `(.L_x_2) ;  /* 0x000000a000007945 */ /* 0x000fe80003800000 */
[----:B------:R-:W-:Y:S05]  /*0270*/  @P2 BRA `(.L_x_3) ;  /* 0x0000000000202947 */ /* 0x000fea0003800000 */
[----:B--2---:R-:W1:Y:S01]  /*0280*/  LDS R0, [UR15+0x34] ;  /* 0x0000340fff007984 */ /* 0x004e620008000800 */
[----:B------:R-:W-:Y:S02]  /*0290*/  IMAD.MOV.U32 R5, RZ, RZ, 0x3f000000 ;  /* 0x3f000000ff057424 */ /* 0x000fe400078e00ff */
[----:B------:R-:W-:Y:S01]  /*02a0*/  @!P2 IMAD.MOV.U32 R2, RZ, RZ, 0xff ;  /* 0x000000ffff02a424 */ /* 0x000fe200078e00ff */
[----:B------:R-:W2:Y:S02]  /*02b0*/  @!P2 LDS R7, [UR15+0x38] ;  /* 0x0000380fff07a984 */ /* 0x000ea40008000800 */
[----:B-1----:R-:W-:Y:S02]  /*02c0*/  LOP3.LUT R0, R0, 0xff000000, R5, 0xb8, !PT ;  /* 0xff00000000007812 */ /* 0x002fe400078eb805 */
[----:B--2---:R-:W-:-:S03]  /*02d0*/  @!P2 LOP3.LUT R2, R7, 0xff, R2, 0xb8, !PT ;  /* 0x000000ff0702a812 */ /* 0x004fc600078eb802 */
[----:B------:R1:W-:Y:S04]  /*02e0*/  STS [UR15+0x34], R0 ;  /* 0x00003400ff007988 */ /* 0x0003e8000800080f */
[----:B------:R1:W-:Y:S02]  /*02f0*/  @!P2 STS [UR15+0x38], R2 ;  /* 0x00003802ff00a988 */ /* 0x0003e4000800080f */
.L_x_3:
[----:B------:R-:W-:Y:S05]  /*0300*/  BSYNC B0 ;  /* 0x0000000000007941 */ /* 0x000fea0003800000 */
.L_x_2:
[----:B------:R-:W-:Y:S04]  /*0310*/  BSSY B0, `(.L_x_4) ;  /* 0x000000e000007945 */ /* 0x000fe80003800000 */
[----:B------:R-:W-:Y:S05]  /*0320*/  @P2 BRA `(.L_x_5) ;  /* 0x0000000000302947 */ /* 0x000fea0003800000 */
[----:B-1----:R-:W1:Y:S01]  /*0330*/  LDS R2, [UR15+0x34] ;  /* 0x0000340fff027984 */ /* 0x002e620008000800 */
[----:B------:R-:W3:Y:S03]  /*0340*/  LDC.64 R4, c[0x0][0x238] ;  /* 0x00008e00ff047b82 */ /* 0x000ee60000000a00 */
[----:B--2---:R-:W2:Y:S01]  /*0350*/  LDS R0, [UR15+0x1c] ;  /* 0x00001c0fff007984 */ /* 0x004ea20008000800 */
[C---:B---3--:R-:W-:Y:S01]  /*0360*/  SHF.L.U64.HI R5, R4.reuse, 0x1, R5 ;  /* 0x0000000104057819 */ /* 0x048fe20000010205 */
[----:B------:R-:W-:-:S03]  /*0370*/  IMAD.SHL.U32 R4, R4, 0x2, RZ ;  /* 0x0000000204047824 */ /* 0x000fc600078e00ff */
[--C-:B------:R-:W-:Y:S02]  /*0380*/  SHF.R.U32.HI R7, RZ, 0x4, R5.reuse ;  /* 0x00000004ff077819 */ /* 0x100fe40000011605 */
[----:B------:R-:W-:-:S05]  /*0390*/  SHF.R.U64 R4, R4, 0x4, R5 ;  /* 0x0000000404047819 */ /* 0x000fca0000001205 */
[----:B------:R3:W-:Y:S01]  /*03a0*/  STS [UR15+0xc], R4 ;  /* 0x00000c04ff007988 */ /* 0x0007e2000800080f */
[----:B-1----:R-:W-:Y:S02]  /*03b0*/  LOP3.LUT R2, R2, 0x7, RZ, 0xb8, !PT ;  /* 0x0000000702027812 */ /* 0x002fe400078eb8ff */
[----:B--2---:R-:W-:-:S03]  /*03c0*/  LOP3.LUT R0, R0, 0xf, R7, 0xb8, !PT ;  /* 0x0000000f00007812 */ /* 0x004fc600078eb807 */
[----:B------:R3:W-:Y:S04]  /*03d0*/  STS [UR15+0x34], R2 ;  /* 0x00003402ff007988 */ /* 0x0007e8000800080f */
[----:B------:R3:W-:Y:S02]  /*03e0*/  STS [UR15+0x1c], R0 ;  /* 0x00001c00ff007988 */ /* 0x0007e4000800080f */
.L_x_5:
[----:B------:R-:W-:Y:S05]  /*03f0*/  BSYNC B0 ;  /* 0x0000000000007941 */ /* 0x000fea0003800000 */
.L_x_4:
[----:B------:R-:W-:Y:S04]  /*0400*/  BSSY B1, `(.L_x_6) ;  /* 0x000001b000017945 */ /* 0x000fe80003800000 */
[----:B------:R-:W-:Y:S01]  /*0410*/  BSSY B0, `(.L_x_7) ;  /* 0x0000016000007945 */ /* 0x000fe20003800000 */
[----:B-123--:R-:W-:-:S03]  /*0420*/  IMAD.MOV.U32 R0, RZ, RZ, RZ ;  /* 0x000000ffff007224 */ /* 0x00efc600078e00ff */
[----:B------:R-:W-:Y:S05]  /*0430*/  @P2 BRA `(.L_x_8) ;  /* 0x0000000000202947 */ /* 0x000fea0003800000 */
[----:B------:R-:W1:Y:S02]  /*0440*/  LDS R2, [UR15+0x34] ;  /* 0x0000340fff027984 */ /* 0x000e640008000800 */
[----:B-1----:R-:W-:-:S05]  /*0450*/  LOP3.LUT R2, R2, 0x38, RZ, 0xb8, !PT ;  /* 0x0000003802027812 */ /* 0x002fca00078eb8ff */
[----:B------:R1:W-:Y:S01]  /*0460*/  STS [UR15+0x34], R2 ;  /* 0x00003402ff007988 */ /* 0x0003e2000800080f */
[----:B------:R-:W-:Y:S05]  /*0470*/  @P2 BRA `(.L_x_9) ;  /* 0x0000000000202947 */ /* 0x000fea0003800000 */
[----:B-1----:R-:W1:Y:S01]  /*0480*/  LDS R2, [UR15+0x8] ;  /* 0x0000080fff027984 */ /* 0x002e620008000800 */
[----:B------:R-:W-:-:S05]  /*0490*/  IMAD.MOV.U32 R5, RZ, RZ, 0x780 ;  /* 0x00000780ff057424 */ /* 0x000fca00078e00ff */
[----:B-1----:R-:W-:-:S05]  /*04a0*/  LOP3.LUT R2, R2, 0x500, R5, 0xd8, !PT ;  /* 0x0000050002027812 */ /* 0x002fca00078ed805 */
[----:B------:R1:W-:Y:S02]  /*04b0*/  STS [UR15+0x8], R2 ;  /* 0x00000802ff007988 */ /* 0x0003e4000800080f */
.L_x_8:
[----:B------:R-:W-:Y:S05]  /*04c0*/  @P2 BRA `(.L_x_10) ;  /* 0x0000000000282947 */ /* 0x000fea0003800000 */
[----:B-1----:R-:W1:Y:S02]  /*04d0*/  LDS R2, [UR15+0x8] ;  /* 0x0000080fff027984 */ /* 0x002e640008000800 */
[----:B-1----:R-:W-:-:S05]  /*04e0*/  LOP3.LUT R2, R2, 0x1800, RZ, 0xb8, !PT ;  /* 0x0000180002027812 */ /* 0x002fca00078eb8ff */
[----:B------:R2:W-:Y:S02]  /*04f0*/  STS [UR15+0x8], R2 ;  /* 0x00000802ff007988 */ /* 0x0005e4000800080f */
.L_x_9:
[----:B------:R-:W-:Y:S05]  /*0500*/  @P2 BREAK B0 ;  /* 0x0000000000002942 */ /* 0x000fea0003800000 */
[----:B------:R-:W-:Y:S05]  /*0510*/  @P2 BRA `(.L_x_11) ;  /* 0x0000000000242947 */ /* 0x000fea0003800000 */
[----:B------:R-:W3:Y:S01]  /*0520*/  LDS R5, [UR15+0x8] ;  /* 0x0000080fff057984 */ /* 0x000ee20008000800 */
[----:B-12---:R-:W-:-:S05]  /*0530*/  IMAD.MOV.U32 R2, RZ, RZ, 0x6000 ;  /* 0x00006000ff027424 */ /* 0x006fca00078e00ff */
[----:B---3--:R-:W-:-:S04]  /*0540*/  LOP3.LUT R2, R5, 0x6000, R2, 0xd8, !PT ;  /* 0x0000600005027812 */ /* 0x008fc800078ed802 */
[----:B------:R-:W-:-:S05]  /*0550*/  LOP3.LUT R2, R2, 0x400000, RZ, 0xb8, !PT ;  /* 0x0040000002027812 */ /* 0x000fca00078eb8ff */
[----:B------:R2:W-:Y:S02]  /*0560*/  STS [UR15+0x8], R2 ;  /* 0x00000802ff007988 */ /* 0x0005e4000800080f */
.L_x_10:
[----:B------:R-:W-:Y:S05]  /*0570*/  BSYNC B0 ;  /* 0x0000000000007941 */ /* 0x000fea0003800000 */
.L_x_7:
[----:B-12---:R-:W1:Y:S02]  /*0580*/  @!P2 LDS R2, [UR15+0x8] ;  /* 0x0000080fff02a984 */ /* 0x006e640008000800 */
[----:B-1----:R-:W-:-:S05]  /*0590*/  @!P2 LOP3.LUT R2, R2, 0x8000, RZ, 0xb8, !PT ;  /* 0x000080000202a812 */ /* 0x002fca00078eb8ff */
[----:B------:R3:W-:Y:S02]  /*05a0*/  @!P2 STS [UR15+0x8], R2 ;  /* 0x00000802ff00a988 */ /* 0x0007e4000800080f */
.L_x_11:
[----:B------:R-:W-:Y:S05]  /*05b0*/  BSYNC B1 ;  /* 0x0000000000017941 */ /* 0x000fea0003800000 */
.L_x_6:
[----:B------:R-:W-:Y:S05]  /*05c0*/  WARPSYNC.ALL ;  /* 0x0000000000007948 */ /* 0x000fea0003800000 */
[----:B------:R-:W4:Y:S02]  /*05d0*/  LDC R7, c[0x0][0x22c] ;  /* 0x00008b00ff077b82 */ /* 0x000f240000000800 */
[----:B----4-:R-:W-:Y:S01]  /*05e0*/  VIADD R7, R7, 0xffffffff ;  /* 0xffffffff07077836 */ /* 0x010fe20000000000 */
[----:B------:R-:W-:Y:S06]  /*05f0*/  @P0 BRA `(.L_x_12) ;  /* 0x0000000000280947 */ /* 0x000fec0003800000 */
[----:B-123--:R-:W1:Y:S01]  /*0600*/  S2R R2, SR_LANEID ;  /* 0x0000000000027919 */ /* 0x00ee620000000000 */
[----:B------:R-:W-:Y:S05]  /*0610*/  WARPSYNC.ALL ;  /* 0x0000000000007948 */ /* 0x000fea0003800000 */
[----:B-1----:R-:W-:-:S05]  /*0620*/  IMAD.SHL.U32 R2, R2, 0x4, RZ ;  /* 0x0000000402027824 */ /* 0x002fca00078e00ff */
[----:B------:R-:W1:Y:S01]  /*0630*/  LDS R9, [R2+UR15] ;  /* 0x0000000f02097984 */ /* 0x000e620008000800 */
[----:B------:R-:W-:-:S05]  /*0640*/  IADD3 R4, P1, R2, UR8, RZ ;  /* 0x0000000802047c10 */ /* 0x000fca000ff3e0ff */
[----:B------:R-:W-:-:S05]  /*0650*/  IMAD.X R5, RZ, RZ, UR9, P1 ;  /* 0x00000009ff057e24 */ /* 0x000fca00088e06ff */
[----:B-1----:R4:W5:Y:S01]  /*0660*/  ATOMG.E.EXCH.STRONG.GPU PT, RZ, [R4], R9 ;  /* 0x0000000904ff73a8 */ /* 0x00296200041ee100 */
[----:B------:R-:W-:-:S04]  /*0670*/  DEPBAR {5,4,3,2,1,0} ;  /* 0x0000003f0000791a */ /* 0x000fc80000000000 */
[----:B------:R4:W-:Y:S01]  /*0680*/  UTMACCTL.IV [UR8] ;  /* 0x00000000080079b9 */ /* 0x0009e20008000000 */
[----:B------:R-:W-:Y:S01]  /*0690*/  NOP ;  /* 0x0000000000007918 */ /* 0x000fe20000000000 */
.L_x_12:
[----:B------:R-:W-:Y:S05]  /*06a0*/  @P0 BRA `(.L_x_13) ;  /* 0x00000000000c0947 */ /* 0x000fea0003800000 */
[----:B------:R0:W-:Y:S01]  /*06b0*/  UTMACMDFLUSH ;  /* 0x00000000000079b7 */ /* 0x0001e20000000000 */
[----:B------:R-:W-:Y:S05]  /*06c0*/  @P0 BRA `(.L_x_13) ;  /* 0x0000000000040947 */ /* 0x000fea0003800000 */
[----:B------:R-:W-:-:S04]  /*06d0*/  DEPBAR.LE SB0, 0x0 ;  /* 0x000080000000791a */ /* 0x000fc80000000000 */
.L_x_13:
[----:B------:R-:W-:Y:S05]  /*06e0*/  WARPSYNC.ALL ;  /* 0x0000000000007948 */ /* 0x000fea0003800000 */
[----:B-----5:R-:W-:Y:S06]  /*06f0*/  BAR.SYNC.DEFER_BLOCKING 0x0 ;  /* 0x0000000000007b1d */ /* 0x020fec0000010000 */
[----:B------:R-:W-:Y:S02]  /*0700*/  BSSY B1, `(.L_x_14) ;  /* 0x000000b000017945 */ /* 0x000fe40003800000 */
[----:B------:R-:W-:Y:S06]  /*0710*/  BAR.SYNC.DEFER_BLOCKING 0x0 ;  /* 0x0000000000007b1d */ /* 0x000fec0000010000 */
[----:B------:R1:W-:Y:S01]  /*0720*/  @!P0 STS [R12], RZ ;  /* 0x000000ff0c008388 */ /* 0x0003e20000000800 */
[----:B------:R-:W-:Y:S01]  /*0730*/  NOP ;  /* 0x0000000000007918 */ /* 0x000fe20000000000 */
[----:B------:R-:W-:Y:S05]  /*0740*/  @P2 BRA `(.L_x_15) ;  /* 0x0000000000182947 */ /* 0x000fea0003800000 */
[----:B-123--:R-:W1:Y:S01]  /*0750*/  LDS R2, [UR15+0x8] ;  /* 0x0000080fff027984 */ /* 0x00ee620008000800 */
[----:B------:R-:W2:Y:S01]  /*0760*/  LDC.64 R10, c[0x0][0x218] ;  /* 0x00008600ff0a7b82 */ /* 0x000ea20000000a00 */
[----:B----4-:R-:W-:Y:S02]  /*0770*/  IMAD.MOV.U32 R5, RZ, RZ, 0x70 ;  /* 0x00000070ff057424 */ /* 0x010fe400078e00ff */
[----:B--2---:R2:W-:Y:S03]  /*0780*/  STS.64 [UR15], R10 ;  /* 0x0000000aff007988 */ /* 0x0045e60008000a0f */
[----:B-1----:R-:W-:-:S05]  /*0790*/  LOP3.LUT R2, R2, 0x10, R5, 0xd8, !PT ;  /* 0x0000001002027812 */ /* 0x002fca00078ed805 */
[----:B------:R2:W-:Y:S02]  /*07a0*/  STS [UR15+0x8], R2 ;  /* 0x00000802ff007988 */ /* 0x0005e4000800080f */
.L_x_15:
[----:B----4-:R-:W-:Y:S05]  /*07b0*/  BSYNC B1 ;  /* 0x0000000000017941 */ /* 0x010fea0003800000 */
.L_x_14:
[----:B------:R-:W-:Y:S04]  /*07c0*/  BSSY B1, `(.L_x_16) ;  /* 0x000000a000017945 */ /* 0x000fe80003800000 */
[----:B------:R-:W-:Y:S05]  /*07d0*/  @P2 BRA `(.L_x_17) ;  /* 0x0000000000202947 */ /* 0x000fea0003800000 */
[----:B-123--:R-:W1:Y:S01]  /*07e0*/  LDS R2, [UR15+0x34] ;  /* 0x0000340fff027984 */ /* 0x00ee620008000800 */
[----:B------:R-:W-:Y:S02]  /*07f0*/  IMAD.MOV.U32 R9, RZ, RZ, 0x3f000000 ;  /* 0x3f000000ff097424 */ /* 0x000fe400078e00ff */
[----:B------:R-:W-:Y:S01]  /*0800*/  @!P2 IMAD.MOV.U32 R4, RZ, RZ, 0x3f ;  /* 0x0000003fff04a424 */ /* 0x000fe200078e00ff */
[----:B------:R-:W2:Y:S02]  /*0810*/  @!P2 LDS R5, [UR15+0x38] ;  /* 0x0000380fff05a984 */ /* 0x000ea40008000800 */
[----:B-1----:R-:W-:Y:S02]  /*0820*/  LOP3.LUT R2, R2, 0xff000000, R9, 0xb8, !PT ;  /* 0xff00000002027812 */ /* 0x002fe400078eb809 */
[----:B--2---:R-:W-:-:S03]  /*0830*/  @!P2 LOP3.LUT R4, R5, 0xff, R4, 0xb8, !PT ;  /* 0x000000ff0504a812 */ /* 0x004fc600078eb804 */
[----:B------:R4:W-:Y:S04]  /*0840*/  STS [UR15+0x34], R2 ;  /* 0x00003402ff007988 */ /* 0x0009e8000800080f */
[----:B------:R4:W-:Y:S02]  /*0850*/  @!P2 STS [UR15+0x38], R4 ;  /* 0x00003804ff00a988 */ /* 0x0009e4000800080f */
.L_x_17:
[----:B------:R-:W-:Y:S05]  /*0860*/  BSYNC B1 ;  /* 0x0000000000017941 */ /* 0x000fea0003800000 */
.L_x_16:
[----:B------:R-:W-:Y:S04]  /*0870*/  BSSY B1, `(.L_x_18) ;  /* 0x0000004000017945 */ /* 0x000fe80003800000 */
[----:B------:R-:W-:Y:S05]  /*0880*/  @P2 BRA `(.L_x_19) ;  /* 0x0000000000082947 */ /* 0x000fea0003800000 */
[----:B------:R1:W-:Y:S04]  /*0890*/  STS [UR15+0x24], R8 ;  /* 0x00002408ff007988 */ /* 0x0003e8000800080f */
[----:B------:R1:W-:Y:S02]  /*08a0*/  STS [UR15+0x20], R7 ;  /* 0x00002007ff007988 */ /* 0x0003e4000800080f */
.L_x_19:
[----:B------:R-:W-:Y:S05]  /*08b0*/  BSYNC B1 ;  /* 0x0000000000017941 */ /* 0x000fea0003800000 */
.L_x_18:
[----:B------:R-:W-:Y:S04]  /*08c0*/  BSSY B1, `(.L_x_20) ;  /* 0x000000e000017945 */ /* 0x000fe80003800000 */
[----:B------:R-:W-:Y:S05]  /*08d0*/  @P2 BRA `(.L_x_21) ;  /* 0x0000000000302947 */ /* 0x000fea0003800000 */
[----:B----4-:R-:W4:Y:S01]  /*08e0*/  LDS R4, [UR15+0x34] ;  /* 0x0000340fff047984 */ /* 0x010f220008000800 */
[----:B--2---:R-:W2:Y:S03]  /*08f0*/  LDC.64 R10, c[0x0][0x240] ;  /* 0x00009000ff0a7b82 */ /* 0x004ea60000000a00 */
[----:B-1-3--:R-:W1:Y:S01]  /*0900*/  LDS R2, [UR15+0x1c] ;  /* 0x00001c0fff027984 */ /* 0x00ae620008000800 */
[C---:B--2---:R-:W-:Y:S01]  /*0910*/  SHF.L.U64.HI R8, R10.reuse, 0x1, R11 ;  /* 0x000000010a087819 */ /* 0x044fe2000001020b */
[----:B------:R-:W-:-:S03]  /*0920*/  IMAD.SHL.U32 R5, R10, 0x2, RZ ;  /* 0x000000020a057824 */ /* 0x000fc600078e00ff */
[--C-:B------:R-:W-:Y:S02]  /*0930*/  SHF.R.U32.HI R9, RZ, 0x4, R8.reuse ;  /* 0x00000004ff097819 */ /* 0x100fe40000011608 */
[----:B------:R-:W-:-:S05]  /*0940*/  SHF.R.U64 R5, R5, 0x4, R8 ;  /* 0x0000000405057819 */ /* 0x000fca0000001208 */
[----:B------:R2:W-:Y:S01]  /*0950*/  STS [UR15+0xc], R5 ;  /* 0x00000c05ff007988 */ /* 0x0005e2000800080f */
[----:B----4-:R-:W-:Y:S02]  /*0960*/  LOP3.LUT R4, R4, 0x7, RZ, 0xb8, !PT ;  /* 0x0000000704047812 */ /* 0x010fe400078eb8ff */
[----:B-1----:R-:W-:-:S03]  /*0970*/  LOP3.LUT R2, R2, 0xf, R9, 0xb8, !PT ;  /* 0x0000000f02027812 */ /* 0x002fc600078eb809 */
[----:B------:R2:W-:Y:S04]  /*0980*/  STS [UR15+0x34], R4 ;  /* 0x00003404ff007988 */ /* 0x0005e8000800080f */
[----:B------:R2:W-:Y:S02]  /*0990*/  STS [UR15+0x1c], R2 ;  /* 0x00001c02ff007988 */ /* 0x0005e4000800080f */
.L_x_21:
[----:B------:R-:W-:Y:S05]  /*09a0*/  BSYNC B1 ;  /* 0x0000000000017941 */ /* 0x000fea0003800000 */
.L_x_20:
[----:B------:R-:W-:Y:S04]  /*09b0*/  BSSY B2, `(.L_x_22) ;  /* 0x000001a000027945 */ /* 0x000fe80003800000 */
[----:B------:R-:W-:Y:S04]  /*09c0*/  BSSY B1, `(.L_x_23) ;  /* 0x0000015000017945 */ /* 0x000fe80003800000 */
[----:B------:R-:W-:Y:S05]  /*09d0*/  @P2 BRA `(.L_x_24) ;  /* 0x0000000000202947 */ /* 0x000fea0003800000 */
[----:B-1234-:R-:W1:Y:S02]  /*09e0*/  LDS R2, [UR15+0x34] ;  /* 0x0000340fff027984 */ /* 0x01ee640008000800 */
[----:B-1----:R-:W-:-:S05]  /*09f0*/  LOP3.LUT R2, R2, 0x38, RZ, 0xb8, !PT ;  /* 0x0000003802027812 */ /* 0x002fca00078eb8ff */
[----:B------:R1:W-:Y:S01]  /*0a00*/  STS [UR15+0x34], R2 ;  /* 0x00003402ff007988 */ /* 0x0003e2000800080f */
[----:B------:R-:W-:Y:S05]  /*0a10*/  @P2 BRA `(.L_x_25) ;  /* 0x0000000000202947 */ /* 0x000fea0003800000 */
[----:B-1----:R-:W1:Y:S01]  /*0a20*/  LDS R2, [UR15+0x8] ;  /* 0x0000080fff027984 */ /* 0x002e620008000800 */
[----:B------:R-:W-:-:S05]  /*0a30*/  IMAD.MOV.U32 R5, RZ, RZ, 0x780 ;  /* 0x00000780ff057424 */ /* 0x000fca00078e00ff */
[----:B-1----:R-:W-:-:S05]  /*0a40*/  LOP3.LUT R2, R2, 0x500, R5, 0xd8, !PT ;  /* 0x0000050002027812 */ /* 0x002fca00078ed805 */
[----:B------:R1:W-:Y:S02]  /*0a50*/  STS [UR15+0x8], R2 ;  /* 0x00000802ff007988 */ /* 0x0003e4000800080f */
.L_x_24:
[----:B------:R-:W-:Y:S05]  /*0a60*/  @P2 BRA `(.L_x_26) ;  /* 0x0000000000282947 */ /* 0x000fea0003800000 */
[----:B-1234-:R-:W1:Y:S02]  /*0a70*/  LDS R2, [UR15+0x8] ;  /* 0x0000080fff027984 */ /* 0x01ee640008000800 */
[----:B-1----:R-:W-:-:S05]  /*0a80*/  LOP3.LUT R2, R2, 0x1800, RZ, 0xb8, !PT ;  /* 0x0000180002027812 */ /* 0x002fca00078eb8ff */
[----:B------:R2:W-:Y:S02]  /*0a90*/  STS [UR15+0x8], R2 ;  /* 0x00000802ff007988 */ /* 0x0005e4000800080f */
.L_x_25:
[----:B------:R-:W-:Y:S05]  /*0aa0*/  @P2 BREAK B1 ;  /* 0x0000000000012942 */ /* 0x000fea0003800000 */
[----:B------:R-:W-:Y:S05]  /*0ab0*/  @P2 BRA `(.L_x_27) ;  /* 0x0000000000242947 */ /* 0x000fea0003800000 */
[----:B-12---:R-:W1:Y:S01]  /*0ac0*/  LDS R2, [UR15+0x8] ;  /* 0x0000080fff027984 */ /* 0x006e620008000800 */
[----:B------:R-:W-:-:S05]  /*0ad0*/  IMAD.MOV.U32 R5, RZ, RZ, 0x6000 ;  /* 0x00006000ff057424 */ /* 0x000fca00078e00ff */
[----:B-1----:R-:W-:-:S04]  /*0ae0*/  LOP3.LUT R2, R2, 0x6000, R5, 0xd8, !PT ;  /* 0x0000600002027812 */ /* 0x002fc800078ed805 */
[----:B------:R-:W-:-:S05]  /*0af0*/  LOP3.LUT R2, R2, 0x400000, RZ, 0xb8, !PT ;  /* 0x0040000002027812 */ /* 0x000fca00078eb8ff */
[----:B------:R1:W-:Y:S02]  /*0b00*/  STS [UR15+0x8], R2 ;  /* 0x00000802ff007988 */ /* 0x0003e4000800080f */
.L_x_26:
[----:B------:R-:W-:Y:S05]  /*0b10*/  BSYNC B1 ;  /* 0x0000000000017941 */ /* 0x000fea0003800000 */
.L_x_23:
[----:B-1234-:R-:W1:Y:S02]  /*0b20*/  @!P2 LDS R2, [UR15+0x8] ;  /* 0x0000080fff02a984 */ /* 0x01ee640008000800 */
[----:B-1----:R-:W-:-:S05]  /*0b30*/  @!P2 LOP3.LUT R2, R2, 0x8000, RZ, 0xb8, !PT ;  /* 0x000080000202a812 */ /* 0x002fca00078eb8ff */
[----:B------:R3:W-:Y:S02]  /*0b40*/  @!P2 STS [UR15+0x8], R2 ;  /* 0x00000802ff00a988 */ /* 0x0007e4000800080f */
.L_x_27:
[----:B------:R-:W-:Y:S05]  /*0b50*/  BSYNC B2 ;  /* 0x0000000000027941 */ /* 0x000fea0003800000 */
.L_x_22:
[----:B------:R-:W-:Y:S05]  /*0b60*/  WARPSYNC.ALL ;  /* 0x0000000000007948 */ /* 0x000fea0003800000 */
[----:B------:R-:W-:-:S04]  /*0b70*/  UIADD3 UR11, UR4, 0x80, URZ ;  /* 0x00000080040b7890 */ /* 0x000fc8000fffe03f */
[----:B------:R-:W-:-:S04]  /*0b80*/  UIADD3 UR10, UP0, UR11, UR12, URZ ;  /* 0x0000000c0b0a7290 */ /* 0x000fc8000ff1e03f */
[----:B------:R-:W-:Y:S01]  /*0b90*/  ULEA.HI.X.SX32 UR11, UR11, UR13, 0x1, UP0 ;  /* 0x0000000d0b0b7291 */ /* 0x000fe200080f0e3f */
[----:B------:R-:W-:Y:S11]  /*0ba0*/  @P0 BRA `(.L_x_28) ;  /* 0x0000000000280947 */ /* 0x000ff60003800000 */
        /* <DEDUP_REMOVED lines=10> */
.L_x_28:
[----:B------:R-:W-:Y:S05]  /*0c50*/  @P0 BRA `(.L_x_29) ;  /* 0x00000000000c0947 */ /* 0x000fea0003800000 */
[----:B------:R0:W-:Y:S01]  /*0c60*/  UTMACMDFLUSH ;  /* 0x00000000000079b7 */ /* 0x0001e20000000000 */
[----:B------:R-:W-:Y:S05]  /*0c70*/  @P0 BRA `(.L_x_29) ;  /* 0x0000000000040947 */ /* 0x000fea0003800000 */
[----:B------:R-:W-:-:S04]  /*0c80*/  DEPBAR.LE SB0, 0x0 ;  /* 0x000080000000791a */ /* 0x000fc80000000000 */
.L_x_29:
        /* <DEDUP_REMOVED lines=8> */
[----:B----4-:R-:W2:Y:S01]  /*0d10*/  LDC.64 R8, c[0x0][0x220] ;  /* 0x00008800ff087b82 */ /* 0x010ea20000000a00 */
[----:B------:R-:W-:Y:S02]  /*0d20*/  IMAD.MOV.U32 R5, RZ, RZ, 0x70 ;  /* 0x00000070ff057424 */ /* 0x000fe400078e00ff */
[----:B--2---:R2:W-:Y:S03]  /*0d30*/  STS.64 [UR15], R8 ;  /* 0x00000008ff007988 */ /* 0x0045e60008000a0f */
[----:B-1----:R-:W-:-:S05]  /*0d40*/  LOP3.LUT R2, R2, 0x10, R5, 0xd8, !PT ;  /* 0x0000001002027812 */ /* 0x002fca00078ed805 */
[----:B------:R2:W-:Y:S02]  /*0d50*/  STS [UR15+0x8], R2 ;  /* 0x00000802ff007988 */ /* 0x0005e4000800080f */
.L_x_31:
[----:B----4-:R-:W-:Y:S05]  /*0d60*/  BSYNC B2 ;  /* 0x0000000000027941 */ /* 0x010fea0003800000 */
.L_x_30:
[----:B------:R-:W-:Y:S04]  /*0d70*/  BSSY B3, `(.L_x_32) ;  /* 0x0000011000037945 */ /* 0x000fe80003800000 */
[----:B------:R-:W-:Y:S04]  /*0d80*/  BSSY B2, `(.L_x_33) ;  /* 0x000000e000027945 */ /* 0x000fe80003800000 */
[----:B------:R-:W-:Y:S05]  /*0d90*/  @P2 BRA `(.L_x_34) ;  /* 0x0000000000242947 */ /* 0x000fea0003800000 */
[----:B-123--:R-:W1:Y:S01]  /*0da0*/  LDS R2, [UR15+0x34] ;  /* 0x0000340fff027984 */ /* 0x00ee620008000800 */
[----:B------:R-:W-:-:S05]  /*0db0*/  IMAD.MOV.U32 R5, RZ, RZ, 0x3f000000 ;  /* 0x3f000000ff057424 */ /* 0x000fca00078e00ff */
[----:B-1----:R-:W-:-:S05]  /*0dc0*/  LOP3.LUT R2, R2, 0xff000000, R5, 0xb8, !PT ;  /* 0xff00000002027812 */ /* 0x002fca00078eb805 */
[----:B------:R1:W-:Y:S01]  /*0dd0*/  STS [UR15+0x34], R2 ;  /* 0x00003402ff007988 */ /* 0x0003e2000800080f */
[----:B------:R-:W-:Y:S05]  /*0de0*/  @P2 BRA `(.L_x_35) ;  /* 0x00000000001c2947 */ /* 0x000fea0003800000 */
[----:B-1----:R-:W1:Y:S01]  /*0df0*/  LDS R2, [UR15+0x38] ;  /* 0x0000380fff027984 */ /* 0x002e620008000800 */
[----:B------:R-:W-:-:S05]  /*0e00*/  IMAD.MOV.U32 R5, RZ, RZ, 0xff ;  /* 0x000000ffff057424 */ /* 0x000fca00078e00ff */
[----:B-1----:R-:W-:-:S05]  /*0e10*/  LOP3.LUT R2, R2, 0xff, R5, 0xb8, !PT ;  /* 0x000000ff02027812 */ /* 0x002fca00078eb805 */
[----:B------:R4:W-:Y:S02]  /*0e20*/  STS [UR15+0x38], R2 ;  /* 0x00003802ff007988 */ /* 0x0009e4000800080f */
.L_x_34:
[----:B------:R-:W-:Y:S05]  /*0e30*/  @P2 BREAK B2 ;  /* 0x0000000000022942 */ /* 0x000fea0003800000 */
[----:B------:R-:W-:Y:S05]  /*0e40*/  @P2 BRA `(.L_x_36) ;  /* 0x00000000000c2947 */ /* 0x000fea0003800000 */
[----:B------:R1:W-:Y:S02]  /*0e50*/  STS [UR15+0x20], R7 ;  /* 0x00002007ff007988 */ /* 0x0003e4000800080f */
.L_x_35:
[----:B------:R-:W-:Y:S05]  /*0e60*/  BSYNC B2 ;  /* 0x0000000000027941 */ /* 0x000fea0003800000 */
.L_x_33:
[----:B------:R1:W-:Y:S02]  /*0e70*/  @!P2 STS [UR15+0x24], R6 ;  /* 0x00002406ff00a988 */ /* 0x0003e4000800080f */
.L_x_36:
[----:B------:R-:W-:Y:S05]  /*0e80*/  BSYNC B3 ;  /* 0x0000000000037941 */ /* 0x000fea0003800000 */
.L_x_32:
[----:B------:R-:W-:Y:S05]  /*0e90*/  WARPSYNC.ALL ;  /* 0x0000000000007948 */ /* 0x000fea0003800000 */
[----:B------:R-:W-:Y:S04]  /*0ea0*/  BSSY B3, `(.L_x_37) ;  /* 0x000000e000037945 */ /* 0x000fe80003800000 */
[----:B------:R-:W-:Y:S05]  /*0eb0*/  @P2 BRA `(.L_x_38) ;  /* 0x0000000000302947 */ /* 0x000fea0003800000 */
[----:B------:R-:W5:Y:S01]  /*0ec0*/  LDS R4, [UR15+0x34] ;  /* 0x0000340fff047984 */ /* 0x000f620008000800 */
[----:B--2---:R-:W2:Y:S03]  /*0ed0*/  LDC.64 R8, c[0x0][0x248] ;  /* 0x00009200ff087b82 */ /* 0x004ea60000000a00 */
[----:B-1-34-:R-:W1:Y:S01]  /*0ee0*/  LDS R2, [UR15+0x1c] ;  /* 0x00001c0fff027984 */ /* 0x01ae620008000800 */
[C---:B--2---:R-:W-:Y:S01]  /*0ef0*/  SHF.L.U64.HI R6, R8.reuse, 0x1, R9 ;  /* 0x0000000108067819 */ /* 0x044fe20000010209 */
[----:B------:R-:W-:-:S03]  /*0f00*/  IMAD.SHL.U32 R5, R8, 0x2, RZ ;  /* 0x0000000208057824 */ /* 0x000fc600078e00ff */
[--C-:B------:R-:W-:Y:S02]  /*0f10*/  SHF.R.U32.HI R7, RZ, 0x4, R6.reuse ;  /* 0x00000004ff077819 */ /* 0x100fe40000011606 */
[----:B------:R-:W-:-:S05]  /*0f20*/  SHF.R.U64 R5, R5, 0x4, R6 ;  /* 0x0000000405057819 */ /* 0x000fca0000001206 */
[----:B------:R2:W-:Y:S01]  /*0f30*/  STS [UR15+0xc], R5 ;  /* 0x00000c05ff007988 */ /* 0x0005e2000800080f */
[----:B-----5:R-:W-:Y:S02]  /*0f40*/  LOP3.LUT R4, R4, 0x7, RZ, 0xb8, !PT ;  /* 0x0000000704047812 */ /* 0x020fe400078eb8ff */
[----:B-1----:R-:W-:-:S03]  /*0f50*/  LOP3.LUT R2, R2, 0xf, R7, 0xb8, !PT ;  /* 0x0000000f02027812 */ /* 0x002fc600078eb807 */
[----:B------:R2:W-:Y:S04]  /*0f60*/  STS [UR15+0x34], R4 ;  /* 0x00003404ff007988 */ /* 0x0005e8000800080f */
[----:B------:R2:W-:Y:S02]  /*0f70*/  STS [UR15+0x1c], R2 ;  /* 0x00001c02ff007988 */ /* 0x0005e4000800080f */
.L_x_38:
[----:B------:R-:W-:Y:S05]  /*0f80*/  BSYNC B3 ;  /* 0x0000000000037941 */ /* 0x000fea0003800000 */
.L_x_37:
        /* <DEDUP_REMOVED lines=11> */
.L_x_41:
[----:B------:R-:W-:Y:S05]  /*1040*/  @P2 BRA `(.L_x_43) ;  /* 0x0000000000282947 */ /* 0x000fea0003800000 */
[----:B-1234-:R-:W1:Y:S02]  /*1050*/  LDS R2, [UR15+0x8] ;  /* 0x0000080fff027984 */ /* 0x01ee640008000800 */
[----:B-1----:R-:W-:-:S05]  /*1060*/  LOP3.LUT R2, R2, 0x1800, RZ, 0xb8, !PT ;  /* 0x0000180002027812 */ /* 0x002fca00078eb8ff */
[----:B------:R2:W-:Y:S02]  /*1070*/  STS [UR15+0x8], R2 ;  /* 0x00000802ff007988 */ /* 0x0005e4000800080f */
.L_x_42:
[----:B------:R-:W-:Y:S05]  /*1080*/  @P2 BREAK B4 ;  /* 0x0000000000042942 */ /* 0x000fea0003800000 */
[----:B------:R-:W-:Y:S05]  /*1090*/  @P2 BRA `(.L_x_44) ;  /* 0x0000000000242947 */ /* 0x000fea0003800000 */
[----:B-12---:R-:W1:Y:S01]  /*10a0*/  LDS R2, [UR15+0x8] ;  /* 0x0000080fff027984 */ /* 0x006e620008000800 */
[----:B------:R-:W-:-:S05]  /*10b0*/  IMAD.MOV.U32 R5, RZ, RZ, 0x6000 ;  /* 0x00006000ff057424 */ /* 0x000fca00078e00ff */
[----:B-1----:R-:W-:-:S04]  /*10c0*/  LOP3.LUT R2, R2, 0x6000, R5, 0xd8, !PT ;  /* 0x0000600002027812 */ /* 0x002fc800078ed805 */
[----:B------:R-:W-:-:S05]  /*10d0*/  LOP3.LUT R2, R2, 0x400000, RZ, 0xb8, !PT ;  /* 0x0040000002027812 */ /* 0x000fca00078eb8ff */
[----:B------:R1:W-:Y:S02]  /*10e0*/  STS [UR15+0x8], R2 ;  /* 0x00000802ff007988 */ /* 0x0003e4000800080f */
.L_x_43:
[----:B------:R-:W-:Y:S05]  /*10f0*/  BSYNC B4 ;  /* 0x0000000000047941 */ /* 0x000fea0003800000 */
.L_x_40:
[----:B-1234-:R-:W1:Y:S02]  /*1100*/  @!P2 LDS R2, [UR15+0x8] ;  /* 0x0000080fff02a984 */ /* 0x01ee640008000800 */
[----:B-1----:R-:W-:-:S05]  /*1110*/  @!P2 LOP3.LUT R2, R2, 0x8000, RZ, 0xb8, !PT ;  /* 0x000080000202a812 */ /* 0x002fca00078eb8ff */
[----:B------:R3:W-:Y:S02]  /*1120*/  @!P2 STS [UR15+0x8], R2 ;  /* 0x00000802ff00a988 */ /* 0x0007e4000800080f */
.L_x_44:
[----:B------:R-:W-:Y:S05]  /*1130*/  BSYNC B3 ;  /* 0x0000000000037941 */ /* 0x000fea0003800000 */
.L_x_39:
[----:B------:R-:W-:Y:S05]  /*1140*/  WARPSYNC.ALL ;  /* 0x0000000000007948 */ /* 0x000fea0003800000 */
[----:B------:R4:W-:Y:S01]  /*1150*/  STL [R1], RZ ;  /* 0x000000ff01007387 */ /* 0x0009e20000100800 */
[----:B------:R-:W-:Y:S01]  /*1160*/  UIADD3 UR4, UR4, 0x100, URZ ;  /* 0x0000010004047890 */ /* 0x000fe2000fffe03f */
[----:B------:R-:W-:Y:S02]  /*1170*/  ISETP.GE.AND P1, PT, R13, 0x1, PT ;  /* 0x000000010d00780c */ /* 0x000fe40003f26270 */
[----:B------:R-:W-:Y:S01]  /*1180*/  SHF.R.U32.HI R6, RZ, 0x5, R20 ;  /* 0x00000005ff067819 */ /* 0x000fe20000011614 */
[----:B------:R-:W-:-:S04]  /*1190*/  UIADD3 UR12, UP0, UR4, UR12, URZ ;  /* 0x0000000c040c7290 */ /* 0x000fc8000ff1e03f */
[----:B------:R-:W-:Y:S01]  /*11a0*/  ULEA.HI.X.SX32 UR13, UR4, UR13, 0x1, UP0 ;  /* 0x0000000d040d7291 */ /* 0x000fe200080f0e3f */
[----:B----4-:R-:W-:Y:S11]  /*11b0*/  @P0 BRA `(.L_x_45) ;  /* 0x0000000000280947 */ /* 0x010ff60003800000 */
        /* <DEDUP_REMOVED lines=10> */
.L_x_45:
[----:B------:R-:W-:Y:S05]  /*1260*/  @P0 BRA `(.L_x_46) ;  /* 0x00000000000c0947 */ /* 0x000fea0003800000 */
[----:B------:R0:W-:Y:S01]  /*1270*/  UTMACMDFLUSH ;  /* 0x00000000000079b7 */ /* 0x0001e20000000000 */
[----:B------:R-:W-:Y:S05]  /*1280*/  @P0 BRA `(.L_x_46) ;  /* 0x0000000000040947 */ /* 0x000fea0003800000 */
[----:B------:R-:W-:-:S04]  /*1290*/  DEPBAR.LE SB0, 0x0 ;  /* 0x000080000000791a */ /* 0x000fc80000000000 */
.L_x_46:
[----:B------:R-:W-:Y:S05]  /*12a0*/  WARPSYNC.ALL ;  /* 0x0000000000007948 */ /* 0x000fea0003800000 */
[----:B-----5:R-:W-:Y:S01]  /*12b0*/  BAR.SYNC.DEFER_BLOCKING 0x0 ;  /* 0x0000000000007b1d */ /* 0x020fe20000010000 */
[----:B------:R-:W-:Y:S01]  /*12c0*/  R2UR UR7, R6 ;  /* 0x00000000060772ca */ /* 0x000fe200000e0000 */
[----:B------:R-:W-:Y:S01]  /*12d0*/  USHF.L.U32 UR14, UR5, 0x7, URZ ;  /* 0x00000007050e7899 */ /* 0x000fe2000800063f */
[----:B------:R-:W-:Y:S01]  /*12e0*/  CS2R R152, SRZ ;  /* 0x0000000000987805 */ /* 0x000fe2000001ff00 */
[----:B------:R-:W-:Y:S01]  /*12f0*/  USHF.L.U32 UR19, UR6, 0x8, URZ ;  /* 0x0000000806137899 */ /* 0x000fe2000800063f */
[----:B------:R-:W-:Y:S01]  /*1300*/  CS2R R154, SRZ ;  /* 0x00000000009a7805 */ /* 0x000fe2000001ff00 */
[----:B------:R-:W-:Y:S01]  /*1310*/  VOTEU.ALL UP1, P2 ;  /* 0x00000000003f7886 */ /* 0x000fe20001020000 */
[----:B------:R-:W-:Y:S01]  /*1320*/  UMOV UR16, 0x1 ;  /* 0x0000000100107882 */ /* 0x000fe20000000000 */
[----:B------:R-:W-:Y:S01]  /*1330*/  VOTEU.ALL UP0, P2 ;  /* 0x00000000003f7886 */ /* 0x000fe20001000000 */
[----:B------:R1:W-:Y:S01]  /*1340*/  STL [R1+0x4], RZ ;  /* 0x000004ff01007387 */ /* 0x0003e20000100800 */
[----:B------:R-:W-:Y:S01]  /*1350*/  VOTEU.ALL UP2, P2 ;  /* 0x00000000003f7886 */ /* 0x000fe20001040000 */
[----:B------:R-:W-:-:S04]  /*1360*/  @!UP1 UIADD3 UR20, -UR16, 0x100000, URZ ;  /* 0x0010000010149890 */ /* 0x000fc8000fffe13f */
[----:B------:R-:W-:Y:S02]  /*1370*/  @!UP1 USHF.L.U32 UR21, UR20, 0xb, URZ ;  /* 0x0000000b14159899 */ /* 0x000fe4000800063f */
[----:B------:R-:W-:Y:S01]  /*1380*/  @!UP1 USHF.L.U32 UR20, UR20, 0x1, URZ ;  /* 0x0000000114149899 */ /* 0x000fe2000800063f */
[----:B------:R-:W-:Y:S01]  /*1390*/  CS2R R156, SRZ ;  /* 0x00000000009c7805 */ /* 0x000fe2000001ff00 */
[----:B------:R1:W-:Y:S01]  /*13a0*/  STL [R1+0x8], RZ ;  /* 0x000008ff01007387 */ /* 0x0003e20000100800 */
[----:B------:R-:W-:-:S04]  /*13b0*/  @!UP1 UIADD3 UR22, -UR16, 0x100000, URZ ;  /* 0x0010000010169890 */ /* 0x000fc8000fffe13f */
[----:B------:R-:W-:Y:S02]  /*13c0*/  @!UP1 USHF.L.U32 UR23, UR22, 0xb, URZ ;  /* 0x0000000b16179899 */ /* 0x000fe4000800063f */
[----:B------:R-:W-:Y:S01]  /*13d0*/  @!UP1 USHF.L.U32 UR22, UR22, 0x1, URZ ;  /* 0x0000000116169899 */ /* 0x000fe2000800063f */
[----:B------:R-:W-:Y:S01]  /*13e0*/  CS2R R158, SRZ ;  /* 0x00000000009e7805 */ /* 0x000fe2000001ff00 */
[----:B------:R-:W-:-:S04]  /*13f0*/  @!UP1 UIADD3 UR24, -UR16, 0x100000, URZ ;  /* 0x0010000010189890 */ /* 0x000fc8000fffe13f */
[----:B------:R-:W-:Y:S02]  /*1400*/  @!UP1 USHF.L.U32 UR25, UR24, 0xb, URZ ;  /* 0x0000000b18199899 */ /* 0x000fe4000800063f */
[----:B------:R-:W-:Y:S01]  /*1410*/  @!UP1 USHF.L.U32 UR24, UR24, 0x1, URZ ;  /* 0x0000000118189899 */ /* 0x000fe2000800063f */
[----:B------:R1:W-:Y:S01]  /*1420*/  STL [R1+0xc], RZ ;  /* 0x00000cff01007387 */ /* 0x0003e20000100800 */
[----:B------:R-:W-:-:S04]  /*1430*/  @!UP1 UIADD3 UR16, -UR16, 0x100000, URZ ;  /* 0x0010000010109890 */ /* 0x000fc8000fffe13f */
[----:B------:R-:W-:Y:S02]  /*1440*/  @!UP1 USHF.L.U32 UR17, UR16, 0xb, URZ ;  /* 0x0000000b10119899 */ /* 0x000fe4000800063f */
[----:B------:R-:W-:Y:S01]  /*1450*/  @!UP1 USHF.L.U32 UR16, UR16, 0x1, URZ ;  /* 0x0000000110109899 */ /* 0x000fe2000800063f */
[----:B------:R-:W-:Y:S01]  /*1460*/  CS2R R160, SRZ ;  /* 0x0000000000a07805 */ /* 0x000fe2000001ff00 */
[----:B------:R-:W-:Y:S01]  /*1470*/  VOTEU.ALL UP1, P2 ;  /* 0x00000000003f7886 */ /* 0x000fe20001020000 */
[----:B------:R1:W-:Y:S01]  /*1480*/  STL [R1+0x10], RZ ;  /* 0x000010ff01007387 */ /* 0x0003e20000100800 */
[----:B------:R-:W-:Y:S01]  /*1490*/  VOTEU.ALL UP3, P2 ;  /* 0x00000000003f7886 */ /* 0x000fe20001060000 */
[----:B------:R-:W-:Y:S02]  /*14a0*/  CS2R R162, SRZ ;  /* 0x0000000000a27805 */ /* 0x000fe4000001ff00 */
[----:B------:R-:W2:Y:S02]  /*14b0*/  FENCE.VIEW.ASYNC.S ;  /* 0x00000000000073c6 */ /* 0x000ea40000000000 */
[----:B--2---:R1:W2:Y:S02]  /*14c0*/  @!UP0 SYNCS.EXCH.64 URZ, [UR15+0x30000], UR20 ;  /* 0x030000140f3f85b2 */ /* 0x0042a40008000100 */
[----:B------:R1:W-:Y:S01]  /*14d0*/  STL [R1+0x14], RZ ;  /* 0x000014ff01007387 */ /* 0x0003e20000100800 */
[----:B------:R-:W-:-:S02]  /*14e0*/  CS2R R164, SRZ ;  /* 0x0000000000a47805 */ /* 0x000fc4000001ff00 */
[----:B------:R-:W-:Y:S02]  /*14f0*/  CS2R R166, SRZ ;  /* 0x0000000000a67805 */ /* 0x000fe4000001ff00 */
[----:B------:R-:W-:Y:S01]  /*1500*/  CS2R R168, SRZ ;  /* 0x0000000000a87805 */ /* 0x000fe2000001ff00 */
[----:B------:R1:W-:Y:S01]  /*1510*/  STL [R1+0x18], RZ ;  /* 0x000018ff01007387 */ /* 0x0003e20000100800 */
[----:B------:R-:W-:Y:S02]  /*1520*/  CS2R R170, SRZ ;  /* 0x0000000000aa7805 */ /* 0x000fe4000001ff00 */
[----:B------:R-:W-:Y:S02]  /*1530*/  CS2R R172, SRZ ;  /* 0x0000000000ac7805 */ /* 0x000fe4000001ff00 */
[----:B------:R-:W-:Y:S01]  /*1540*/  CS2R R174, SRZ ;  /* 0x0000000000ae7805 */ /* 0x000fe2000001ff00 */
[----:B--2---:R-:W-:Y:S01]  /*1550*/  BAR.SYNC.DEFER_BLOCKING 0x0 ;  /* 0x0000000000007b1d */ /* 0x004fe20000010000 */
[----:B------:R-:W-:-:S02]  /*1560*/  CS2R R176, SRZ ;  /* 0x0000000000b07805 */ /* 0x000fc4000001ff00 */
[----:B------:R-:W-:Y:S02]  /*1570*/  CS2R R178, SRZ ;  /* 0x0000000000b27805 */ /* 0x000fe4000001ff00 */
[----:B------:R-:W-:Y:S02]  /*1580*/  CS2R R180, SRZ ;  /* 0x0000000000b47805 */ /* 0x000fe4000001ff00 */
[----:B------:R-:W-:Y:S02]  /*1590*/  CS2R R182, SRZ ;  /* 0x0000000000b67805 */ /* 0x000fe4000001ff00 */
[----:B------:R-:W-:Y:S02]  /*15a0*/  CS2R R184, SRZ ;  /* 0x0000000000b87805 */ /* 0x000fe4000001ff00 */
[----:B------:R-:W-:Y:S02]  /*15b0*/  CS2R R186, SRZ ;  /* 0x0000000000ba7805 */ /* 0x000fe4000001ff00 */
[----:B------:R-:W-:Y:S01]  /*15c0*/  CS2R R188, SRZ ;  /* 0x0000000000bc7805 */ /* 0x000fe2000001ff00 */
        /* <DEDUP_REMOVED lines=17> */
[----:B------:R1:W2:Y:S01]  /*16e0*/  @!UP1 SYNCS.EXCH.64 URZ, [UR15+0x30008], UR22 ;  /* 0x030008160f3f95b2 */ /* 0x0002a20008000100 */
[----:B------:R-:W-:-:S02]  /*16f0*/  CS2R R214, SRZ ;  /* 0x0000000000d67805 */ /* 0x000fc4000001ff00 */
[----:B------:R-:W-:Y:S01]  /*1700*/  CS2R R88, SRZ ;  /* 0x0000000000587805 */ /* 0x000fe2000001ff00 */
[----:B------:R1:W-:Y:S01]  /*1710*/  STL [R1+0x30], RZ ;  /* 0x000030ff01007387 */ /* 0x0003e20000100800 */
[----:B------:R-:W-:Y:S02]  /*1720*/  CS2R R90, SRZ ;  /* 0x00000000005a7805 */ /* 0x000fe4000001ff00 */
[----:B------:R-:W-:Y:S02]  /*1730*/  CS2R R92, SRZ ;  /* 0x00000000005c7805 */ /* 0x000fe4000001ff00 */
[----:B------:R-:W-:Y:S01]  /*1740*/  CS2R R94, SRZ ;  /* 0x00000000005e7805 */ /* 0x000fe2000001ff00 */
[----:B------:R1:W-:Y:S01]  /*1750*/  STL [R1+0x34], RZ ;  /* 0x000034ff01007387 */ /* 0x0003e20000100800 */
[----:B------:R-:W-:Y:S02]  /*1760*/  CS2R R96, SRZ ;  /* 0x0000000000607805 */ /* 0x000fe4000001ff00 */
        /* <DEDUP_REMOVED lines=74> */
[----:B--2---:R-:W-:Y:S01]  /*1c10*/  BAR.SYNC.DEFER_BLOCKING 0x0 ;  /* 0x0000000000007b1d */ /* 0x004fe20000010000 */
[----:B------:R-:W-:Y:S02]  /*1c20*/  CS2R R82, SRZ ;  /* 0x0000000000527805 */ /* 0x000fe4000001ff00 */
[----:B------:R-:W-:Y:S02]  /*1c30*/  CS2R R84, SRZ ;  /* 0x0000000000547805 */ /* 0x000fe4000001ff00 */
[----:B------:R-:W-:Y:S01]  /*1c40*/  CS2R R86, SRZ ;  /* 0x0000000000567805 */ /* 0x000fe2000001ff00 */
[----:B------:R1:W-:Y:S04]  /*1c50*/  STL [R1+0x80], RZ ;  /* 0x000080ff01007387 */ /* 0x0003e80000100800 */
[----:B------:R1:W-:Y:S04]  /*1c60*/  STL [R1+0x84], RZ ;  /* 0x000084ff01007387 */ /* 0x0003e80000100800 */
[----:B------:R1:W-:Y:S04]  /*1c70*/  STL [R1+0x88], RZ ;  /* 0x000088ff01007387 */ /* 0x0003e80000100800 */
[----:B------:R1:W-:Y:S04]  /*1c80*/  STL [R1+0x8c], RZ ;  /* 0x00008cff01007387 */ /* 0x0003e80000100800 */
[----:B------:R1:W-:Y:S01]  /*1c90*/  STL [R1+0x90], RZ ;  /* 0x000090ff01007387 */ /* 0x0003e20000100800 */
[----:B------:R1:W2:Y:S03]  /*1ca0*/  @!UP2 SYNCS.EXCH.64 URZ, [UR15+0x30010], UR24 ;  /* 0x030010180f3fa5b2 */ /* 0x0002a60008000100 */
[----:B------:R1:W-:Y:S04]  /*1cb0*/  STL [R1+0x94], RZ ;  /* 0x000094ff01007387 */ /* 0x0003e80000100800 */
        /* <DEDUP_REMOVED lines=18> */
[----:B------:R1:W-:Y:S01]  /*1de0*/  STL [R1+0xe0], RZ ;  /* 0x0000e0ff01007387 */ /* 0x0003e20000100800 */
[----:B--2---:R-:W-:Y:S06]  /*1df0*/  BAR.SYNC.DEFER_BLOCKING 0x0 ;  /* 0x0000000000007b1d */ /* 0x004fec0000010000 */
[----:B------:R1:W-:Y:S04]  /*1e00*/  STL [R1+0xe4], RZ ;  /* 0x0000e4ff01007387 */ /* 0x0003e80000100800 */
[----:B------:R1:W-:Y:S04]  /*1e10*/  STL [R1+0xe8], RZ ;  /* 0x0000e8ff01007387 */ /* 0x0003e80000100800 */
[----:B------:R1:W-:Y:S04]  /*1e20*/  STL [R1+0xec], RZ ;  /* 0x0000ecff01007387 */ /* 0x0003e80000100800 */
[----:B------:R1:W-:Y:S04]  /*1e30*/  STL [R1+0xf0], RZ ;  /* 0x0000f0ff01007387 */ /* 0x0003e80000100800 */
[----:B------:R1:W-:Y:S01]  /*1e40*/  STL [R1+0xf4], RZ ;  /* 0x0000f4ff01007387 */ /* 0x0003e20000100800 */
[----:B------:R1:W2:Y:S03]  /*1e50*/  @!UP3 SYNCS.EXCH.64 URZ, [UR15+0x30018], UR16 ;  /* 0x030018100f3fb5b2 */ /* 0x0002a60008000100 */
[----:B------:R1:W-:Y:S04]  /*1e60*/  STL [R1+0xf8], RZ ;  /* 0x0000f8ff01007387 */ /* 0x0003e80000100800 */
[----:B------:R1:W-:Y:S01]  /*1e70*/  STL [R1+0xfc], RZ ;  /* 0x0000fcff01007387 */ /* 0x0003e20000100800 */
[----:B------:R-:W-:Y:S05]  /*1e80*/  @!P1 BRA `(.L_x_47) ;  /* 0x0000001800849947 */ /* 0x000fea0003800000 */
[----:B------:R1:W-:Y:S01]  /*1e90*/  STL [R1], RZ ;  /* 0x000000ff01007387 */ /* 0x0003e20000100800 */
[----:B------:R-:W-:Y:S02]  /*1ea0*/  CS2R R152, SRZ ;  /* 0x0000000000987805 */ /* 0x000fe4000001ff00 */
        /* <DEDUP_REMOVED lines=127> */
[----:B------:R-:W-:Y:S01]  /*26a0*/  UMOV UR4, URZ ;  /* 0x0000003f00047c82 */ /* 0x000fe20008000000 */
[----:B------:R-:W-:-:S02]  /*26b0*/  UMOV UR18, URZ ;  /* 0x0000003f00127c82 */ /* 0x000fc40008000000 */
        /* <DEDUP_REMOVED lines=30> */
[----:B------:R1:W-:Y:S02]  /*28a0*/  STL [R1+0xfc], RZ ;  /* 0x0000fcff01007387 */ /* 0x0003e40000100800 */
.L_x_49:
[----:B--2---:R-:W-:Y:S01]  /*28b0*/  BAR.SYNC.DEFER_BLOCKING 0x0 ;  /* 0x0000000000007b1d */ /* 0x004fe20000010000 */
[----:B------:R-:W-:Y:S01]  /*28c0*/  ULEA UR29, UR4, UR15, 0x3 ;  /* 0x0000000f041d7291 */ /* 0x000fe2000f8e183f */
[----:B-1-3--:R-:W-:Y:S01]  /*28d0*/  @!P2 IMAD.MOV.U32 R2, RZ, RZ, 0xc000 ;  /* 0x0000c000ff02a424 */ /* 0x00afe200078e00ff */
[----:B------:R-:W-:Y:S01]  /*28e0*/  ELECT P0, URZ, PT ;  /* 0x00000000003f782f */ /* 0x000fe20003800000 */
[----:B------:R-:W-:-:S03]  /*28f0*/  ULEA UR17, UR4, UR15, 0xe ;  /* 0x0000000f04117291 */ /* 0x000fc6000f8e703f */
[----:B------:R-:W-:Y:S01]  /*2900*/  ISETP.LT.U32.AND P0, PT, R3, 0x20, P0 ;  /* 0x000000200300780c */ /* 0x000fe20000701070 */
[----:B------:R-:W-:Y:S02]  /*2910*/  ULEA UR16, UR4, UR15, 0xf ;  /* 0x0000000f04107291 */ /* 0x000fe4000f8e783f */
[----:B------:R-:W-:Y:S01]  /*2920*/  UIADD3 UR28, UR17, 0x20000, URZ ;  /* 0x00020000111c7890 */ /* 0x000fe2000fffe03f */
[----:B------:R-:W-:Y:S01]  /*2930*/  ELECT P1, URZ, PT ;  /* 0x00000000003f782f */ /* 0x000fe20003820000 */
[----:B------:R-:W-:-:S03]  /*2940*/  ULOP3.LUT UR20, UR7, 0x1, URZ, 0xc0, !UPT ;  /* 0x0000000107147892 */ /* 0x000fc6000f8ec03f */
[----:B------:R-:W-:Y:S01]  /*2950*/  ISETP.LT.U32.AND P1, PT, R3, 0x40, P1 ;  /* 0x000000400300780c */ /* 0x000fe20000f21070 */
[----:B------:R-:W-:Y:S01]  /*2960*/  UMOV UR23, UR18 ;  /* 0x0000001200177c82 */ /* 0x000fe20008000000 */
[----:B------:R-:W-:-:S03]  /*2970*/  ULEA UR22, UR20, UR14, 0x6 ;  /* 0x0000000e14167291 */ /* 0x000fc6000f8e303f */
[----:B------:R-:W-:Y:S01]  /*2980*/  VOTEU.ANY UP0, P0 ;  /* 0x00000000003f7886 */ /* 0x000fe20000000100 */
[----:B------:R-:W-:Y:S01]  /*2990*/  VOTEU.ANY UP2, P0 ;  /* 0x00000000003f7886 */ /* 0x000fe20000040100 */
[----:B------:R-:W-:Y:S01]  /*29a0*/  ULEA UR20, UR20, UR28, 0xd ;  /* 0x0000001c14147291 */ /* 0x000fe2000f8e683f */
[----:B------:R1:W-:Y:S01]  /*29b0*/  @!P2 SYNCS.ARRIVE.TRANS64 RZ, [UR29+0x30000], R2 ;  /* 0x03000002ffffa9a7 */ /* 0x0003e2000800001d */
[----:B------:R2:W-:Y:S06]  /*29c0*/  MEMBAR.ALL.CTA ;  /* 0x0000000000007992 */ /* 0x0005ec0000008000 */
[----:B--2---:R-:W2:Y:S01]  /*29d0*/  FENCE.VIEW.ASYNC.S ;  /* 0x00000000000073c6 */ /* 0x004ea20000000000 */
[----:B------:R-:W-:Y:S01]  /*29e0*/  @UP0 UIADD3 UR17, UR29, 0x30000, URZ ;  /* 0x000300001d110890 */ /* 0x000fe2000fffe03f */
[----:B------:R-:W-:Y:S01]  /*29f0*/  @UP0 UMOV UR24, UR8 ;  /* 0x0000000800180c82 */ /* 0x000fe20008000000 */
[----:B------:R-:W-:Y:S01]  /*2a00*/  @UP0 UMOV UR25, UR9 ;  /* 0x0000000900190c82 */ /* 0x000fe20008000000 */
[----:B--2---:R-:W-:Y:S01]  /*2a10*/  VOTEU.ANY UP1, P1 ;  /* 0x00000000003f7886 */ /* 0x004fe20000820100 */
[----:B------:R-:W-:Y:S01]  /*2a20*/  VOTEU.ANY UP3, P1 ;  /* 0x00000000003f7886 */ /* 0x000fe20000860100 */
[----:B-1----:R-:W-:-:S03]  /*2a30*/  SHF.L.U32 R2, R0, 0x1f, RZ ;  /* 0x0000001f00027819 */ /* 0x002fc600000006ff */
[----:B------:R-:W-:Y:S01]  /*2a40*/  @UP1 UIADD3 UR21, UR29, 0x30000, URZ ;  /* 0x000300001d151890 */ /* 0x000fe2000fffe03f */
[----:B------:R-:W-:Y:S01]  /*2a50*/  @UP1 UMOV UR26, UR10 ;  /* 0x0000000a001a1c82 */ /* 0x000fe20008000000 */
[----:B------:R-:W-:Y:S01]  /*2a60*/  @UP1 UMOV UR27, UR11 ;  /* 0x0000000b001b1c82 */ /* 0x000fe20008000000 */
[----:B------:R-:W-:Y:S06]  /*2a70*/  BAR.SYNC.DEFER_BLOCKING 0x0 ;  /* 0x0000000000007b1d */ /* 0x000fec0000010000 */
[----:B------:R1:W-:Y:S02]  /*2a80*/  @UP2 UTMALDG.2D [UR16], [UR24] ;  /* 0x00000010180025b4 */ /* 0x0003e40008008000 */
[----:B------:R-:W-:Y:S06]  /*2a90*/  BAR.SYNC.DEFER_BLOCKING 0x0 ;  /* 0x0000000000007b1d */ /* 0x000fec0000010000 */
[----:B------:R1:W-:Y:S02]  /*2aa0*/  @UP3 UTMALDG.2D [UR20], [UR26] ;  /* 0x000000141a0035b4 */ /* 0x0003e40008008000 */
[----:B------:R-:W-:Y:S06]  /*2ab0*/  BAR.SYNC.DEFER_BLOCKING 0x0 ;  /* 0x0000000000007b1d */ /* 0x000fec0000010000 */
[----:B------:R-:W2:Y:S02]  /*2ac0*/  SYNCS.PHASECHK.TRANS64.TRYWAIT P0, [UR29+0x30000], R2 ;  /* 0x03000002ff0075a7 */ /* 0x000ea4000800015d */
[----:B-12---:R-:W-:Y:S05]  /*2ad0*/  @!P0 BRA `(.L_x_48) ;  /* 0x0000001c00b88947 */ /* 0x006fea0003800000 */
.L_x_50:
[----:B------:R-:W-:Y:S01]  /*2ae0*/  STL.64 [R1+0x1f8], R86 ;  /* 0x0001f85601007387 */ /* 0x000fe20000100a00 */
[----:B------:R-:W-:Y:S01]  /*2af0*/  USHF.R.U32.HI UR17, URZ, 0x4, UR28 ;  /* 0x000000043f117899 */ /* 0x000fe2000801161c */
[----:B------:R-:W1:Y:S02]  /*2b00*/  LDC R2, c[0x0][0x230] ;  /* 0x00008c00ff027b82 */ /* 0x000e640000000800 */
[----:B------:R-:W-:Y:S04]  /*2b10*/  STL.64 [R1+0x1f0], R84 ;  /* 0x0001f05401007387 */ /* 0x000fe80000100a00 */
        /* <DEDUP_REMOVED lines=29> */
[----:B------:R2:W-:Y:S04]  /*2cf0*/  STL.64 [R1+0x100], R24 ;  /* 0x0001001801007387 */ /* 0x0005e80000100a00 */
[----:B--2---:R-:W2:Y:S04]  /*2d00*/  LDL.LU.64 R24, [R1] ;  /* 0x0000000001187983 */ /* 0x004ea80000300a00 */
[----:B------:R-:W2:Y:S04]  /*2d10*/  LDL.LU.64 R26, [R1+0x8] ;  /* 0x00000800011a7983 */ /* 0x000ea80000300a00 */
        /* <DEDUP_REMOVED lines=29> */
[----:B------:R-:W2:Y:S01]  /*2ef0*/  LDL.LU.64 R86, [R1+0xf8] ;  /* 0x0000f80001567983 */ /* 0x000ea20000300a00 */
[----:B------:R-:W-:-:S02]  /*2f00*/  USHF.R.U32.HI UR28, URZ, 0x4, UR16 ;  /* 0x000000043f1c7899 */ /* 0x000fc40008011610 */
[----:B------:R-:W-:Y:S02]  /*2f10*/  USGXT.U32 UR16, UR17, 0xe ;  /* 0x0000000e1110789a */ /* 0x000fe40008000000 */
[----:B------:R-:W-:Y:S02]  /*2f20*/  USGXT.U32 UR28, UR28, 0xe ;  /* 0x0000000e1c1c789a */ /* 0x000fe40008000000 */
[----:B------:R-:W-:Y:S01]  /*2f30*/  ULOP3.LUT UR30, UR16, 0x2000000, URZ, 0xfc, !UPT ;  /* 0x02000000101e7892 */ /* 0x000fe2000f8efc3f */
[----:B------:R-:W-:Y:S01]  /*2f40*/  UMOV UR29, 0x40000040 ;  /* 0x40000040001d7882 */ /* 0x000fe20000000000 */
[----:B------:R-:W-:Y:S01]  /*2f50*/  UMOV UR31, 0x40000040 ;  /* 0x40000040001f7882 */ /* 0x000fe20000000000 */
[----:B------:R-:W-:Y:S02]  /*2f60*/  UIADD3 UR32, UP0, UR28, 0x2, URZ ;  /* 0x000000021c207890 */ /* 0x000fe4000ff1e03f */
[----:B------:R-:W-:Y:S01]  /*2f70*/  UIADD3 UR34, UP1, UR16, 0x2000080, URZ ;  /* 0x0200008010227890 */ /* 0x000fe2000ff3e03f */
[----:B------:R-:W-:-:S02]  /*2f80*/  UMOV UR17, URZ ;  /* 0x0000003f00117c82 */ /* 0x000fc40008000000 */
[----:B------:R-:W-:Y:S01]  /*2f90*/  UMOV UR16, URZ ;  /* 0x0000003f00107c82 */ /* 0x000fe20008000000 */
[----:B------:R-:W-:Y:S02]  /*2fa0*/  UIADD3.X UR35, UR17, 0x40000040, URZ, UP1, !UPT ;  /* 0x4000004011237890 */ /* 0x000fe40008ffe43f */
[----:B------:R-:W-:Y:S02]  /*2fb0*/  UIADD3.X UR33, UR16, 0x40000040, URZ, UP0, !UPT ;  /* 0x4000004010217890 */ /* 0x000fe400087fe43f */
[----:B------:R-:W-:Y:S02]  /*2fc0*/  UIADD3.64 UR26, UR34, 0x80, URZ ;  /* 0x00000080221a7897 */ /* 0x000fe4000fffe03f */
[----:B------:R-:W-:Y:S02]  /*2fd0*/  UIADD3.64 UR24, UR32, 0x2, URZ ;  /* 0x0000000220187897 */ /* 0x000fe4000fffe03f */
[----:B------:R-:W-:Y:S02]  /*2fe0*/  UIADD3.64 UR20, UR32, 0x4, URZ ;  /* 0x0000000420147897 */ /* 0x000fe4000fffe03f */
[----:B------:R-:W-:Y:S01]  /*2ff0*/  UIADD3.64 UR22, UR34, 0x100, URZ ;  /* 0x0000010022167897 */ /* 0x000fe2000fffe03f */
[----:B--2---:R-:W-:-:S06]  /*3000*/  WARPGROUP.ARRIVE ;  /* 0x00000000000079c5 */ /* 0x004fcc0000000000 */
[----:B------:R-:W-:Y:S03]  /*3010*/  HGMMA.64x128x16.F32.BF16 R24, gdesc[UR28].tnspB, R24, gsb0 ;  /* 0x41e000001c1879f0 */ /* 0x000fe60008001818 */
[----:B------:R-:W-:Y:S02]  /*3020*/  WARPGROUP.DEPBAR.LE gsb0, 0x0 ;  /* 0x00008000000079c5 */ /* 0x000fe40000010000 */
[----:B------:R-:W-:-:S07]  /*3030*/  WARPGROUP.ARRIVE ;  /* 0x00000000000079c5 */ /* 0x000fce0000000000 */
[----:B------:R-:W-:Y:S03]  /*3040*/  HGMMA.64x128x16.F32.BF16 R24, gdesc[UR32].tnspB, R24, gsb0 ;  /* 0x41e00000201879f0 */ /* 0x000fe60008001818 */
[----:B------:R-:W-:Y:S02]  /*3050*/  WARPGROUP.DEPBAR.LE gsb0, 0x0 ;  /* 0x00008000000079c5 */ /* 0x000fe40000010000 */
[----:B------:R-:W-:-:S07]  /*3060*/  WARPGROUP.ARRIVE ;  /* 0x00000000000079c5 */ /* 0x000fce0000000000 */
[----:B------:R-:W-:Y:S01]  /*3070*/  HGMMA.64x128x16.F32.BF16 R24, gdesc[UR24].tnspB, R24, gsb0 ;  /* 0x41e00000181879f0 */ /* 0x000fe20008001818 */
[----:B------:R-:W-:Y:S02]  /*3080*/  UIADD3.64 UR28, UR32, 0x1fe, URZ ;  /* 0x000001fe201c7897 */ /* 0x000fe4000fffe03f */
[----:B------:R-:W-:Y:S02]  /*3090*/  WARPGROUP.DEPBAR.LE gsb0, 0x0 ;  /* 0x00008000000079c5 */ /* 0x000fe40000010000 */
[----:B------:R-:W-:-:S07]  /*30a0*/  WARPGROUP.ARRIVE ;  /* 0x00000000000079c5 */ /* 0x000fce0000000000 */
[----:B------:R-:W-:Y:S01]  /*30b0*/  HGMMA.64x128x16.F32.BF16 R24, gdesc[UR20].tnspB, R24, gsb0 ;  /* 0x41e00000141879f0 */ /* 0x000fe20008001818 */
[----:B------:R-:W-:Y:S01]  /*30c0*/  UIADD3.64 UR36, UR32, 0x200, URZ ;  /* 0x0000020020247897 */ /* 0x000fe2000fffe03f */
[----:B------:R-:W-:Y:S01]  /*30d0*/  UMOV UR38, UR34 ;  /* 0x0000002200267c82 */ /* 0x000fe20008000000 */
[----:B------:R-:W-:Y:S01]  /*30e0*/  UMOV UR39, UR35 ;  /* 0x0000002300277c82 */ /* 0x000fe20008000000 */
[----:B------:R-:W-:Y:S02]  /*30f0*/  WARPGROUP.DEPBAR.LE gsb0, 0x0 ;  /* 0x00008000000079c5 */ /* 0x000fe40000010000 */
[----:B------:R-:W-:Y:S01]  /*3100*/  WARPGROUP.ARRIVE ;  /* 0x00000000000079c5 */ /* 0x000fe20000000000 */
[----:B------:R-:W-:Y:S01]  /*3110*/  UIADD3.64 UR24, UR32, 0x202, URZ ;  /* 0x0000020220187897 */ /* 0x000fe2000fffe03f */
[----:B------:R-:W-:Y:S04]  /*3120*/  STL.64 [R1], R24 ;  /* 0x0000001801007387 */ /* 0x000fe80000100a00 */
[----:B------:R-:W-:Y:S01]  /*3130*/  HGMMA.64x128x16.F32.BF16 R152, gdesc[UR28].tnspB, R152, gsb0 ;  /* 0x41e000001c9879f0 */ /* 0x000fe20008001898 */
[----:B------:R-:W-:Y:S01]  /*3140*/  UIADD3.64 UR20, UR32, 0x204, URZ ;  /* 0x0000020420147897 */ /* 0x000fe2000fffe03f */
[----:B------:R-:W-:Y:S01]  /*3150*/  STL.64 [R1+0x8], R26 ;  /* 0x0000081a01007387 */ /* 0x000fe20000100a00 */
[----:B------:R-:W-:-:S03]  /*3160*/  UIADD3.64 UR28, UR32, 0x3fe, URZ ;  /* 0x000003fe201c7897 */ /* 0x000fc6000fffe03f */
        /* <DEDUP_REMOVED lines=29> */
[----:B------:R2:W-:Y:S01]  /*3340*/  STL.64 [R1+0xf8], R86 ;  /* 0x0000f85601007387 */ /* 0x0005e20000100a00 */
[----:B------:R-:W-:-:S02]  /*3350*/  WARPGROUP.DEPBAR.LE gsb0, 0x0 ;  /* 0x00008000000079c5 */ /* 0x000fc40000010000 */
[----:B------:R-:W-:Y:S01]  /*3360*/  WARPGROUP.ARRIVE ;  /* 0x00000000000079c5 */ /* 0x000fe20000000000 */
[----:B--2---:R-:W2:Y:S04]  /*3370*/  LDL.LU.64 R86, [R1+0x1f8] ;  /* 0x0001f80001567983 */ /* 0x004ea80000300a00 */
[----:B------:R-:W2:Y:S01]  /*3380*/  LDL.LU.64 R84, [R1+0x1f0] ;  /* 0x0001f00001547983 */ /* 0x000ea20000300a00 */
[----:B------:R-:W-:Y:S03]  /*3390*/  HGMMA.64x128x16.F32.BF16 R152, gdesc[UR36].tnspB, R152, gsb0 ;  /* 0x41e00000249879f0 */ /* 0x000fe60008001898 */
[----:B------:R-:W2:Y:S01]  /*33a0*/  LDL.LU.64 R82, [R1+0x1e8] ;  /* 0x0001e80001527983 */ /* 0x000ea20000300a00 */
[----:B------:R-:W-:Y:S01]  /*33b0*/  UIADD3.64 UR36, UR32, 0x400, URZ ;  /* 0x0000040020247897 */ /* 0x000fe2000fffe03f */
[----:B------:R-:W-:Y:S01]  /*33c0*/  UMOV UR38, UR34 ;  /* 0x0000002200267c82 */ /* 0x000fe20008000000 */
[----:B------:R-:W-:Y:S01]  /*33d0*/  UMOV UR39, UR35 ;  /* 0x0000002300277c82 */ /* 0x000fe20008000000 */
        /* <DEDUP_REMOVED lines=29> */
[----:B------:R-:W-:-:S02]  /*35b0*/  UIADD3 UR18, UR18, 0x40, URZ ;  /* 0x0000004012127890 */ /* 0x000fc4000fffe03f */
[----:B------:R-:W-:-:S04]  /*35c0*/  UIADD3 UR4, UR4, 0x1, URZ ;  /* 0x0000000104047890 */ /* 0x000fc8000fffe03f */
[----:B-1----:R-:W-:Y:S01]  /*35d0*/  ISETP.LE.AND P0, PT, R2, UR18, PT ;  /* 0x0000001202007c0c */ /* 0x002fe2000bf03270 */
[----:B------:R-:W-:-:S04]  /*35e0*/  UISETP.NE.U32.AND UP0, UPT, UR4, 0x4, UPT ;  /* 0x000000040400788c */ /* 0x000fc8000bf05070 */
[----:B------:R-:W-:Y:S01]  /*35f0*/  USEL UR16, URZ, 0x1, UP0 ;  /* 0x000000013f107887 */ /* 0x000fe20008000000 */
[----:B------:R-:W-:Y:S02]  /*3600*/  WARPGROUP.DEPBAR.LE gsb0, 0x0 ;  /* 0x00008000000079c5 */ /* 0x000fe40000010000 */
[----:B------:R-:W-:Y:S01]  /*3610*/  WARPGROUP.ARRIVE ;  /* 0x00000000000079c5 */ /* 0x000fe20000000000 */
[----:B------:R-:W-:Y:S02]  /*3620*/  USEL UR4, UR4, URZ, UP0 ;  /* 0x0000003f04047287 */ /* 0x000fe40008000000 */
[----:B------:R-:W-:-:S03]  /*3630*/  LOP3.LUT R0, R0, UR16, RZ, 0x3c, !PT ;  /* 0x0000001000007c12 */ /* 0x000fc6000f8e3cff */
[----:B------:R-:W-:Y:S01]  /*3640*/  HGMMA.64x128x16.F32.BF16 R152, gdesc[UR24].tnspB, R152, gsb0 ;  /* 0x41e00000189879f0 */ /* 0x000fe20008001898 */
[----:B------:R-:W-:Y:S02]  /*3650*/  UIADD3.64 UR24, UR32, 0x402, URZ ;  /* 0x0000040220187897 */ /* 0x000fe4000fffe03f */
[----:B------:R-:W-:Y:S02]  /*3660*/  WARPGROUP.DEPBAR.LE gsb0, 0x0 ;  /* 0x00008000000079c5 */ /* 0x000fe40000010000 */
[----:B------:R-:W-:-:S07]  /*3670*/  WARPGROUP.ARRIVE ;  /* 0x00000000000079c5 */ /* 0x000fce0000000000 */
        /* <DEDUP_REMOVED lines=18> */
[----:B--2---:R-:W-:-:S07]  /*37a0*/  WARPGROUP.ARRIVE ;  /* 0x00000000000079c5 */ /* 0x004fce0000000000 */
[----:B------:R-:W-:Y:S01]  /*37b0*/  HGMMA.64x128x16.F32.BF16 R24, gdesc[UR28].tnspB, R24, gsb0 ;  /* 0x41e000001c1879f0 */ /* 0x000fe20008001818 */
[----:B------:R-:W-:Y:S01]  /*37c0*/  UIADD3.64 UR28, UR32, 0x600, URZ ;  /* 0x00000600201c7897 */ /* 0x000fe2000fffe03f */
[----:B------:R-:W-:Y:S01]  /*37d0*/  UMOV UR30, UR34 ;  /* 0x00000022001e7c82 */ /* 0x000fe20008000000 */
[----:B------:R-:W-:Y:S01]  /*37e0*/  UMOV UR31, UR35 ;  /* 0x00000023001f7c82 */ /* 0x000fe20008000000 */
[----:B------:R-:W-:Y:S02]  /*37f0*/  WARPGROUP.DEPBAR.LE gsb0, 0x0 ;  /* 0x00008000000079c5 */ /* 0x000fe40000010000 */
[----:B------:R-:W-:-:S06]  /*3800*/  WARPGROUP.ARRIVE ;  /* 0x00000000000079c5 */ /* 0x000fcc0000000000 */
[----:B------:R-:W-:Y:S03]  /*3810*/  HGMMA.64x128x16.F32.BF16 R24, gdesc[UR28].tnspB, R24, gsb0 ;  /* 0x41e000001c1879f0 */ /* 0x000fe60008001818 */
[----:B------:R-:W-:Y:S02]  /*3820*/  WARPGROUP.DEPBAR.LE gsb0, 0x0 ;  /* 0x00008000000079c5 */ /* 0x000fe40000010000 */
[----:B------:R-:W-:-:S07]  /*3830*/  WARPGROUP.ARRIVE ;  /* 0x00000000000079c5 */ /* 0x000fce0000000000 */
[----:B------:R-:W-:Y:S03]  /*3840*/  HGMMA.64x128x16.F32.BF16 R24, gdesc[UR24].tnspB, R24, gsb0 ;  /* 0x41e00000181879f0 */ /* 0x000fe60008001818 */
[----:B------:R-:W-:Y:S02]  /*3850*/  WARPGROUP.DEPBAR.LE gsb0, 0x0 ;  /* 0x00008000000079c5 */ /* 0x000fe40000010000 */
[----:B------:R-:W-:-:S07]  /*3860*/  WARPGROUP.ARRIVE ;  /* 0x00000000000079c5 */ /* 0x000fce0000000000 */
[----:B------:R-:W-:Y:S03]  /*3870*/  HGMMA.64x128x16.F32.BF16 R24, gdesc[UR20].tnspB, R24, gsb0 ;  /* 0x41e00000141879f0 */ /* 0x000fe60008001818 */
[----:B------:R-:W-:Y:S02]  /*3880*/  WARPGROUP.DEPBAR.LE gsb0, 0x0 ;  /* 0x00008000000079c5 */ /* 0x000fe40000010000 */
[----:B------:R-:W-:Y:S05]  /*3890*/  @!P0 BRA `(.L_x_49) ;  /* 0xfffffff000048947 */ /* 0x000fea000383ffff */
.L_x_47:
[----:B------:R5:W-:Y:S04]  /*38a0*/  STL [R1+0x10c], R84 ;  /* 0x00010c5401007387 */ /* 0x000be80000100800 */
[----:B------:R-:W3:Y:S01]  /*38b0*/  LDL.LU R8, [R1] ;  /* 0x0000000001087983 */ /* 0x000ee20000300800 */
[----:B--2---:R-:W-:Y:S06]  /*38c0*/  BAR.SYNC.DEFER_BLOCKING 0x0 ;  /* 0x0000000000007b1d */ /* 0x004fec0000010000 */
[----:B-----5:R-:W2:Y:S04]  /*38d0*/  LDL.LU R84, [R1+0x4] ;  /* 0x0000040001547983 */ /* 0x020ea80000300800 */
[----:B------:R5:W-:Y:S04]  /*38e0*/  STL [R1+0x108], R85 ;  /* 0x0001085501007387 */ /* 0x000be80000100800 */
[----:B-----5:R-:W5:Y:S01]  /*38f0*/  LDL.LU R85, [R1+0xc] ;  /* 0x00000c0001557983 */ /* 0x020f620000300800 */
[----:B------:R-:W4:Y:S03]  /*3900*/  @!P2 SYNCS.CCTL.IV [UR15+0x30000] ;  /* 0x03000000ff00a9b1 */ /* 0x000f26000800000f */
[----:B------:R-:W5:Y:S04]  /*3910*/  LDL.LU R9, [R1+0x8] ;  /* 0x0000080001097983 */ /* 0x000f680000300800 */
[----:B------:R1:W-:Y:S01]  /*3920*/  STL [R1+0x104], R86 ;  /* 0x0001045601007387 */ /* 0x0003e20000100800 */
[----:B----4-:R-:W-:Y:S06]  /*3930*/  BAR.SYNC.DEFER_BLOCKING 0x0 ;  /* 0x0000000000007b1d */ /* 0x010fec0000010000 */
[----:B-1----:R-:W4:Y:S04]  /*3940*/  LDL.LU R86, [R1+0x14] ;  /* 0x0000140001567983 */ /* 0x002f280000300800 */
[----:B------:R-:W4:Y:S04]  /*3950*/  LDL.LU R10, [R1+0x10] ;  /* 0x00001000010a7983 */ /* 0x000f280000300800 */
[----:B------:R1:W-:Y:S01]  /*3960*/  STL [R1+0x100], R87 ;  /* 0x0001005701007387 */ /* 0x0003e20000100800 */
[----:B------:R-:W1:Y:S02]  /*3970*/  @!P2 SYNCS.CCTL.IV [UR15+0x30008] ;  /* 0x03000800ff00a9b1 */ /* 0x000e64000800000f */
[----:B-1----:R-:W-:Y:S06]  /*3980*/  BAR.SYNC.DEFER_BLOCKING 0x0 ;  /* 0x0000000000007b1d */ /* 0x002fec0000010000 */
[----:B------:R-:W4:Y:S04]  /*3990*/  LDL.LU R87, [R1+0x1c] ;  /* 0x00001c0001577983 */ /* 0x000f280000300800 */
[----:B------:R-:W4:Y:S04]  /*39a0*/  LDL.LU R11, [R1+0x18] ;  /* 0x00001800010b7983 */ /* 0x000f280000300800 */
[----:B------:R-:W4:Y:S04]  /*39b0*/  LDL.LU R20, [R1+0x24] ;  /* 0x0000240001147983 */ /* 0x000f280000300800 */
[----:B------:R-:W4:Y:S04]  /*39c0*/  LDL.LU R4, [R1+0x20] ;  /* 0x0000200001047983 */ /* 0x000f280000300800 */
[----:B------:R-:W4:Y:S01]  /*39d0*/  LDL.LU R3, [R1+0x2c] ;  /* 0x00002c0001037983 */ /* 0x000f220000300800 */
[----:B------:R-:W1:Y:S03]  /*39e0*/  @!P2 SYNCS.CCTL.IV [UR15+0x30010] ;  /* 0x03001000ff00a9b1 */ /* 0x000e66000800000f */
[----:B------:R-:W4:Y:S04]  /*39f0*/  LDL.LU R5, [R1+0x28] ;  /* 0x0000280001057983 */ /* 0x000f280000300800 */
        /* <DEDUP_REMOVED lines=51> */
[----:B---3--:R-:W3:Y:S01]  /*3d30*/  LDL.LU R2, [R1+0xf8] ;  /* 0x0000f80001027983 */ /* 0x008ee20000300800 */
[----:B-1----:R-:W-:Y:S01]  /*3d40*/  BAR.SYNC.DEFER_BLOCKING 0x0 ;  /* 0x0000000000007b1d */ /* 0x002fe20000010000 */
[----:B--2---:R-:W-:-:S05]  /*3d50*/  F2FP.BF16.F32.PACK_AB R8, R84, R8 ;  /* 0x000000085408723e */ /* 0x004fca00000010ff */
[----:B------:R-:W2:Y:S01]  /*3d60*/  LDL.LU R84, [R1+0x10c] ;  /* 0x00010c0001547983 */ /* 0x000ea20000300800 */
[----:B------:R-:W-:Y:S02]  /*3d70*/  F2FP.BF16.F32.PACK_AB R152, R153, R152 ;  /* 0x000000989998723e */ /* 0x000fe400000010ff */
[----:B-----5:R-:W-:Y:S01]  /*3d80*/  F2FP.BF16.F32.PACK_AB R9, R85, R9 ;  /* 0x000000095509723e */ /* 0x020fe200000010ff */
[----:B------:R-:W1:Y:S01]  /*3d90*/  @!P2 SYNCS.CCTL.IV [UR15+0x30018] ;  /* 0x03001800ff00a9b1 */ /* 0x000e62000800000f */
[----:B------:R-:W2:Y:S01]  /*3da0*/  LDL.LU R85, [R1+0x108] ;  /* 0x0001080001557983 */ /* 0x000ea20000300800 */
[----:B----4-:R-:W-:-:S03]  /*3db0*/  F2FP.BF16.F32.PACK_AB R10, R86, R10 ;  /* 0x0000000a560a723e */ /* 0x010fc600000010ff */
[----:B------:R-:W4:Y:S01]  /*3dc0*/  LDL.LU R86, [R1+0x104] ;  /* 0x0001040001567983 */ /* 0x000f220000300800 */
[----:B------:R-:W-:-:S03]  /*3dd0*/  F2FP.BF16.F32.PACK_AB R11, R87, R11 ;  /* 0x0000000b570b723e */ /* 0x000fc600000010ff */
[----:B------:R-:W4:Y:S01]  /*3de0*/  LDL.LU R87, [R1+0x100] ;  /* 0x0001000001577983 */ /* 0x000f220000300800 */
[----:B------:R-:W-:Y:S02]  /*3df0*/  F2FP.BF16.F32.PACK_AB R153, R155, R154 ;  /* 0x0000009a9b99723e */ /* 0x000fe400000010ff */
[----:B------:R-:W-:Y:S02]  /*3e00*/  ELECT P0, URZ, PT ;  /* 0x00000000003f782f */ /* 0x000fe40003800000 */
[----:B------:R-:W-:Y:S01]  /*3e10*/  F2FP.BF16.F32.PACK_AB R184, R185, R184 ;  /* 0x000000b8b9b8723e */ /* 0x000fe200000010ff */
[----:B------:R-:W-:Y:S01]  /*3e20*/  ULOP3.LUT UR7, UR7, 0x1, URZ, 0xc0, !UPT ;  /* 0x0000000107077892 */ /* 0x000fe2000f8ec03f */
[----:B------:R-:W-:Y:S01]  /*3e30*/  F2FP.BF16.F32.PACK_AB R154, R157, R156 ;  /* 0x0000009c9d9a723e */ /* 0x000fe200000010ff */
[----:B------:R-:W-:Y:S01]  /*3e40*/  UMOV UR22, UR19 ;  /* 0x0000001300167c82 */ /* 0x000fe20008000000 */
[----:B------:R-:W-:Y:S01]  /*3e50*/  F2FP.BF16.F32.PACK_AB R4, R20, R4 ;  /* 0x000000041404723e */ /* 0x000fe200000010ff */
[----:B------:R-:W-:Y:S01]  /*3e60*/  ULEA UR20, UR7, UR15, 0xf ;  /* 0x0000000f07147291 */ /* 0x000fe2000f8e783f */
[----:B------:R-:W5:Y:S01]  /*3e70*/  S2R R20, SR_TID.X ;  /* 0x0000000000147919 */ /* 0x000f620000002100 */
[----:B------:R-:W-:Y:S01]  /*3e80*/  F2FP.BF16.F32.PACK_AB R155, R159, R158 ;  /* 0x0000009e9f9b723e */ /* 0x000fe200000010ff */
[----:B------:R-:W-:Y:S01]  /*3e90*/  ULEA UR21, UR7, UR14, 0x6 ;  /* 0x0000000e07157291 */ /* 0x000fe2000f8e303f */
[----:B------:R-:W-:-:S02]  /*3ea0*/  F2FP.BF16.F32.PACK_AB R185, R187, R186 ;  /* 0x000000babbb9723e */ /* 0x000fc400000010ff */
[----:B------:R-:W-:Y:S02]  /*3eb0*/  F2FP.BF16.F32.PACK_AB R5, R3, R5 ;  /* 0x000000050305723e */ /* 0x000fe400000010ff */
[----:B------:R-:W-:Y:S02]  /*3ec0*/  F2FP.BF16.F32.PACK_AB R88, R89, R88 ;  /* 0x000000585958723e */ /* 0x000fe400000010ff */
[----:B------:R-:W-:Y:S02]  /*3ed0*/  F2FP.BF16.F32.PACK_AB R186, R189, R188 ;  /* 0x000000bcbdba723e */ /* 0x000fe400000010ff */
[----:B------:R-:W-:Y:S02]  /*3ee0*/  F2FP.BF16.F32.PACK_AB R187, R191, R190 ;  /* 0x000000bebfbb723e */ /* 0x000fe400000010ff */
[----:B------:R-:W-:Y:S02]  /*3ef0*/  F2FP.BF16.F32.PACK_AB R6, R0, R6 ;  /* 0x000000060006723e */ /* 0x000fe400000010ff */
        /* <DEDUP_REMOVED lines=8> */
[----:B------:R-:W-:Y:S01]  /*3f80*/  F2FP.BF16.F32.PACK_AB R25, R27, R26 ;  /* 0x0000001a1b19723e */ /* 0x000fe200000010ff */
[C---:B-----5:R-:W-:Y:S01]  /*3f90*/  IMAD.SHL.U32 R0, R20.reuse, 0x80, RZ ;  /* 0x0000008014007824 */ /* 0x060fe200078e00ff */
[----:B------:R-:W-:Y:S02]  /*3fa0*/  LOP3.LUT R3, R20, 0x7f, RZ, 0xc0, !PT ;  /* 0x0000007f14037812 */ /* 0x000fe400078ec0ff */
[----:B------:R-:W-:Y:S02]  /*3fb0*/  F2FP.BF16.F32.PACK_AB R56, R57, R56 ;  /* 0x000000383938723e */ /* 0x000fe400000010ff */
[----:B------:R-:W-:Y:S02]  /*3fc0*/  LOP3.LUT R0, R0, 0x780, RZ, 0xc0, !PT ;  /* 0x0000078000007812 */ /* 0x000fe400078ec0ff */
        /* <DEDUP_REMOVED lines=13> */
[----:B------:R-:W-:Y:S02]  /*40a0*/  ISETP.LT.U32.AND P0, PT, R3, 0x40, P0 ;  /* 0x000000400300780c */ /* 0x000fe40000701070 */
[----:B------:R-:W-:Y:S02]  /*40b0*/  F2FP.BF16.F32.PACK_AB R194, R197, R196 ;  /* 0x000000c4c5c2723e */ /* 0x000fe400000010ff */
[----:B------:R-:W-:Y:S02]  /*40c0*/  F2FP.BF16.F32.PACK_AB R195, R199, R198 ;  /* 0x000000c6c7c3723e */ /* 0x000fe400000010ff */
[----:B------:R-:W-:Y:S02]  /*40d0*/  F2FP.BF16.F32.PACK_AB R97, R99, R98 ;  /* 0x000000626361723e */ /* 0x000fe400000010ff */
[----:B------:R-:W-:Y:S02]  /*40e0*/  F2FP.BF16.F32.PACK_AB R128, R129, R128 ;  /* 0x000000808180723e */ /* 0x000fe400000010ff */
[----:B------:R-:W-:-:S02]  /*40f0*/  F2FP.BF16.F32.PACK_AB R98, R101, R100 ;  /* 0x000000646562723e */ /* 0x000fc400000010ff */
[----:B------:R-:W-:Y:S01]  /*4100*/  F2FP.BF16.F32.PACK_AB R99, R103, R102 ;  /* 0x000000666763723e */ /* 0x000fe200000010ff */
[----:B------:R-:W-:Y:S01]  /*4110*/  VOTEU.ANY UP0, P0 ;  /* 0x00000000003f7886 */ /* 0x000fe20000000100 */
[----:B------:R-:W-:Y:S01]  /*4120*/  F2FP.BF16.F32.PACK_AB R129, R131, R130 ;  /* 0x000000828381723e */ /* 0x000fe200000010ff */
[----:B------:R-:W-:Y:S01]  /*4130*/  VOTEU.ANY UP1, P0 ;  /* 0x00000000003f7886 */ /* 0x000fe20000020100 */
[----:B------:R-:W-:Y:S02]  /*4140*/  F2FP.BF16.F32.PACK_AB R32, R33, R32 ;  /* 0x000000202120723e */ /* 0x000fe400000010ff */
[----:B------:R-:W-:Y:S01]  /*4150*/  F2FP.BF16.F32.PACK_AB R130, R133, R132 ;  /* 0x000000848582723e */ /* 0x000fe200000010ff */
[----:B------:R-:W-:Y:S01]  /*4160*/  @UP0 UMOV UR16, UR12 ;  /* 0x0000000c00100c82 */ /* 0x000fe20008000000 */
[----:B------:R-:W-:Y:S01]  /*4170*/  F2FP.BF16.F32.PACK_AB R131, R135, R134 ;  /* 0x000000868783723e */ /* 0x000fe200000010ff */
[----:B------:R-:W-:Y:S01]  /*4180*/  @UP0 UMOV UR17, UR13 ;  /* 0x0000000d00110c82 */ /* 0x000fe20008000000 */
        /* <DEDUP_REMOVED lines=63> */
[----:B---3--:R-:W-:Y:S01]  /*4580*/  F2FP.BF16.F32.PACK_AB R231, R21, R2 ;  /* 0x0000000215e7723e */ /* 0x008fe200000010ff */
[----:B------:R-:W-:Y:S01]  /*4590*/  IMAD.SHL.U32 R21, R20, 0x10, RZ ;  /* 0x0000001014157824 */ /* 0x000fe200078e00ff */
[----:B------:R-:W-:Y:S02]  /*45a0*/  F2FP.BF16.F32.PACK_AB R113, R115, R114 ;  /* 0x000000727371723e */ /* 0x000fe400000010ff */
[----:B------:R-:W-:Y:S02]  /*45b0*/  F2FP.BF16.F32.PACK_AB R144, R145, R144 ;  /* 0x000000909190723e */ /* 0x000fe400000010ff */
[----:B------:R-:W-:-:S02]  /*45c0*/  LOP3.LUT R21, R0, 0x70, R21, 0xf8, !PT ;  /* 0x0000007000157812 */ /* 0x000fc400078ef815 */
[----:B------:R-:W-:Y:S02]  /*45d0*/  F2FP.BF16.F32.PACK_AB R114, R117, R116 ;  /* 0x000000747572723e */ /* 0x000fe400000010ff */
[----:B------:R-:W-:Y:S01]  /*45e0*/  LOP3.LUT R21, R21, 0x10, R20, 0x78, !PT ;  /* 0x0000001015157812 */ /* 0x000fe200078e7814 */
[----:B------:R-:W-:Y:S01]  /*45f0*/  IMAD.SHL.U32 R20, R20, 0x40, RZ ;  /* 0x0000004014147824 */ /* 0x000fe200078e00ff */
[----:B------:R-:W-:Y:S02]  /*4600*/  F2FP.BF16.F32.PACK_AB R115, R119, R118 ;  /* 0x000000767773723e */ /* 0x000fe400000010ff */
[----:B------:R-:W-:Y:S02]  /*4610*/  F2FP.BF16.F32.PACK_AB R145, R147, R146 ;  /* 0x000000929391723e */ /* 0x000fe400000010ff */
[----:B------:R-:W-:Y:S02]  /*4620*/  LOP3.LUT R20, R21, 0x1800, R20, 0xf8, !PT ;  /* 0x0000180015147812 */ /* 0x000fe400078ef814 */
[----:B------:R-:W-:-:S02]  /*4630*/  F2FP.BF16.F32.PACK_AB R48, R49, R48 ;  /* 0x000000303130723e */ /* 0x000fc400000010ff */
[C---:B------:R-:W-:Y:S01]  /*4640*/  LOP3.LUT R2, R20.reuse, 0x20, RZ, 0x3c, !PT ;  /* 0x0000002014027812 */ /* 0x040fe200078e3cff */
[C---:B------:R-:W-:Y:S01]  /*4650*/  VIADD R0, R20.reuse, UR15 ;  /* 0x0000000f14007c36 */ /* 0x040fe20008000000 */
[C---:B------:R-:W-:Y:S02]  /*4660*/  LOP3.LUT R3, R20.reuse, 0x40, RZ, 0x3c, !PT ;  /* 0x0000004014037812 */ /* 0x040fe400078e3cff */
[----:B------:R-:W-:Y:S01]  /*4670*/  LOP3.LUT R20, R20, 0x60, RZ, 0x3c, !PT ;  /* 0x0000006014147812 */ /* 0x000fe200078e3cff */
[----:B------:R-:W-:Y:S01]  /*4680*/  VIADD R2, R2, UR15 ;  /* 0x0000000f02027c36 */ /* 0x000fe20008000000 */
[----:B-1----:R-:W-:Y:S01]  /*4690*/  STSM.16.M88.4 [R0], R8 ;  /* 0x0000000800007844 */ /* 0x002fe20000000200 */
[----:B------:R-:W-:Y:S01]  /*46a0*/  VIADD R3, R3, UR15 ;  /* 0x0000000f03037c36 */ /* 0x000fe20008000000 */
[----:B------:R-:W-:Y:S01]  /*46b0*/  F2FP.BF16.F32.PACK_AB R146, R149, R148 ;  /* 0x000000949592723e */ /* 0x000fe200000010ff */
[----:B------:R-:W-:Y:S01]  /*46c0*/  VIADD R20, R20, UR15 ;  /* 0x0000000f14147c36 */ /* 0x000fe20008000000 */
[----:B------:R-:W-:Y:S01]  /*46d0*/  STSM.16.M88.4 [R0+0x8000], R216 ;  /* 0x008000d800007844 */ /* 0x000fe20000000200 */
[----:B------:R-:W-:-:S02]  /*46e0*/  F2FP.BF16.F32.PACK_AB R147, R151, R150 ;  /* 0x000000969793723e */ /* 0x000fc400000010ff */
[----:B------:R-:W-:Y:S01]  /*46f0*/  F2FP.BF16.F32.PACK_AB R49, R51, R50 ;  /* 0x000000323331723e */ /* 0x000fe200000010ff */
[----:B------:R-:W-:Y:S01]  /*4700*/  STSM.16.M88.4 [R0+0x2000], R152 ;  /* 0x0020009800007844 */ /* 0x000fe20000000200 */
[----:B------:R-:W-:Y:S02]  /*4710*/  F2FP.BF16.F32.PACK_AB R80, R81, R80 ;  /* 0x000000505150723e */ /* 0x000fe400000010ff */
[----:B------:R-:W-:Y:S01]  /*4720*/  F2FP.BF16.F32.PACK_AB R50, R53, R52 ;  /* 0x000000343532723e */ /* 0x000fe200000010ff */
[----:B------:R-:W-:Y:S01]  /*4730*/  STSM.16.M88.4 [R0+0xa000], R184 ;  /* 0x00a000b800007844 */ /* 0x000fe20000000200 */
[----:B------:R-:W-:Y:S02]  /*4740*/  F2FP.BF16.F32.PACK_AB R51, R55, R54 ;  /* 0x000000363733723e */ /* 0x000fe400000010ff */
[----:B------:R-:W-:Y:S01]  /*4750*/  F2FP.BF16.F32.PACK_AB R81, R83, R82 ;  /* 0x000000525351723e */ /* 0x000fe200000010ff */
[----:B------:R-:W-:Y:S01]  /*4760*/  STSM.16.M88.4 [R0+0x4000], R88 ;  /* 0x0040005800007844 */ /* 0x000fe20000000200 */
[----:B--2---:R-:W-:-:S03]  /*4770*/  F2FP.BF16.F32.PACK_AB R82, R85, R84 ;  /* 0x000000545552723e */ /* 0x004fc600000010ff */
[----:B------:R-:W-:Y:S04]  /*4780*/  STSM.16.M88.4 [R0+0xc000], R120 ;  /* 0x00c0007800007844 */ /* 0x000fe80000000200 */
[----:B------:R-:W-:Y:S04]  /*4790*/  STSM.16.M88.4 [R0+0x6000], R24 ;  /* 0x0060001800007844 */ /* 0x000fe80000000200 */
[----:B------:R-:W-:Y:S04]  /*47a0*/  STSM.16.M88.4 [R0+0xe000], R56 ;  /* 0x00e0003800007844 */ /* 0x000fe80000000200 */
[----:B------:R-:W-:Y:S04]  /*47b0*/  STSM.16.M88.4 [R2], R4 ;  /* 0x0000000402007844 */ /* 0x000fe80000000200 */
[----:B------:R-:W-:Y:S04]  /*47c0*/  STSM.16.M88.4 [R2+0x8000], R220 ;  /* 0x008000dc02007844 */ /* 0x000fe80000000200 */
[----:B------:R-:W-:Y:S04]  /*47d0*/  STSM.16.M88.4 [R2+0x2000], R160 ;  /* 0x002000a002007844 */ /* 0x000fe80000000200 */
[----:B------:R-:W-:Y:S04]  /*47e0*/  STSM.16.M88.4 [R2+0xa000], R192 ;  /* 0x00a000c002007844 */ /* 0x000fe80000000200 */
[----:B------:R-:W-:Y:S04]  /*47f0*/  STSM.16.M88.4 [R2+0x4000], R96 ;  /* 0x0040006002007844 */ /* 0x000fe80000000200 */
[----:B------:R-:W-:Y:S01]  /*4800*/  STSM.16.M88.4 [R2+0xc000], R128 ;  /* 0x00c0008002007844 */ /* 0x000fe20000000200 */
[----:B----4-:R-:W-:-:S03]  /*4810*/  F2FP.BF16.F32.PACK_AB R83, R87, R86 ;  /* 0x000000565753723e */ /* 0x010fc600000010ff */
[----:B------:R-:W-:Y:S04]  /*4820*/  STSM.16.M88.4 [R2+0x6000], R32 ;  /* 0x0060002002007844 */ /* 0x000fe80000000200 */
[----:B------:R-:W-:Y:S04]  /*4830*/  STSM.16.M88.4 [R2+0xe000], R64 ;  /* 0x00e0004002007844 */ /* 0x000fe80000000200 */
[----:B------:R-:W-:Y:S04]  /*4840*/  STSM.16.M88.4 [R3], R12 ;  /* 0x0000000c03007844 */ /* 0x000fe80000000200 */
[----:B------:R-:W-:Y:S04]  /*4850*/  STSM.16.M88.4 [R3+0x8000], R224 ;  /* 0x008000e003007844 */ /* 0x000fe80000000200 */
[----:B------:R-:W-:Y:S04]  /*4860*/  STSM.16.M88.4 [R3+0x2000], R168 ;  /* 0x002000a803007844 */ /* 0x000fe80000000200 */
[----:B------:R-:W-:Y:S04]  /*4870*/  STSM.16.M88.4 [R3+0xa000], R200 ;  /* 0x00a000c803007844 */ /* 0x000fe80000000200 */
[----:B------:R-:W-:Y:S04]  /*4880*/  STSM.16.M88.4 [R3+0x4000], R104 ;  /* 0x0040006803007844 */ /* 0x000fe80000000200 */
        /* <DEDUP_REMOVED lines=10> */
[----:B------:R-:W-:Y:S01]  /*4930*/  STSM.16.M88.4 [R20+0xe000], R80 ;  /* 0x00e0005014007844 */ /* 0x000fe20000000200 */
[----:B------:R1:W-:Y:S06]  /*4940*/  MEMBAR.ALL.CTA ;  /* 0x0000000000007992 */ /* 0x0003ec0000008000 */
[----:B-1----:R-:W1:Y:S02]  /*4950*/  FENCE.VIEW.ASYNC.S ;  /* 0x00000000000073c6 */ /* 0x002e640000000000 */
[----:B-1----:R-:W-:Y:S06]  /*4960*/  BAR.SYNC.DEFER_BLOCKING 0x0 ;  /* 0x0000000000007b1d */ /* 0x002fec0000010000 */
[----:B------:R1:W-:Y:S01]  /*4970*/  @UP1 UTMASTG.2D [UR20], [UR16] ;  /* 0x00000014100013b5 */ /* 0x0003e20008008000 */
[----:B------:R0:W-:Y:S01]  /*4980*/  UTMACMDFLUSH ;  /* 0x00000000000079b7 */ /* 0x0001e20000000000 */
[----:B------:R-:W-:-:S04]  /*4990*/  DEPBAR.LE SB0, 0x0 ;  /* 0x000080000000791a */ /* 0x000fc80000000000 */
[----:B------:R-:W-:Y:S06]  /*49a0*/  BAR.SYNC.DEFER_BLOCKING 0x0 ;  /* 0x0000000000007b1d */ /* 0x000fec0000010000 */
[----:B-1----:R-:W-:Y:S05]  /*49b0*/  EXIT ;  /* 0x000000000000794d */ /* 0x002fea0003800000 */
.L_x_48:
[----:B------:R-:W1:Y:S02]  /*49c0*/  SYNCS.PHASECHK.TRANS64.TRYWAIT P0, [UR29+0x30000], R2 ;  /* 0x03000002ff0075a7 */ /* 0x000e64000800015d */
[----:B-1----:R-:W-:Y:S05]  /*49d0*/  @!P0 BRA `(.L_x_48) ;  /* 0xfffffffc00f88947 */ /* 0x002fea000383ffff */
[----:B------:R-:W-:Y:S05]  /*49e0*/  BRA `(.L_x_50) ;  /* 0xffffffe0003c7947 */ /* 0x000fea000383ffff */
.L_x_51:
[----:B------:R-:W-:-:S00]  /*49f0*/  BRA `(.L_x_51) ;  /* 0xfffffffc00fc7947 */ /* 0x000fc0000383ffff */
[----:B------:R-:W-:-:S00]  /*4a00*/  NOP ;  /* 0x0000000000007918 */ /* 0x000fc00000000000 */
[----:B------:R-:W-:-:S00]  /*4a10*/  NOP ;  /* 0x0000000000007918 */ /* 0x000fc00000000000 */
[----:B------:R-:W-:-:S00]  /*4a20*/  NOP ;  /* 0x0000000000007918 */ /* 0x000fc00000000000 */
[----:B------:R-:W-:-:S00]  /*4a30*/  NOP ;  /* 0x0000000000007918 */ /* 0x000fc00000000000 */
[----:B------:R-:W-:-:S00]  /*4a40*/  NOP ;  /* 0x0000000000007918 */ /* 0x000fc00000000000 */
[----:B------:R-:W-:-:S00]  /*4a50*/  NOP ;  /* 0x0000000000007918 */ /* 0x000fc00000000000 */
[----:B------:R-:W-:-:S00]  /*4a60*/  NOP ;  /* 0x0000000000007918 */ /* 0x000fc00000000000 */
[----:B------:R-:W-:-:S00]  /*4a70*/  NOP ;  /* 0x0000000000007918 */ /* 0x000fc00000000000 */
.L_x_52:


//--------------------- .nv.shared.gluon_wgmma    --------------------------
	.section	.nv.shared.gluon_wgmma,"aw",@nobits
	.sectionflags	@""
	.align	16
	.zero		1024


//--------------------- .nv.shared.reserved.0     --------------------------
	.section	.nv.shared.reserved.0,"aw",@nobits
	.weak		__nv_reservedSMEM_offset_0_alias
	.size		__nv_reservedSMEM_offset_0_alias, 0, 0
	.other		__nv_reservedSMEM_offset_0_alias,@"STO_CUDA_RESERVED_SHARED STV_DEFAULT"
__nv_reservedSMEM_offset_0_alias:
	.zero		0


//--------------------- .nv.constant0.gluon_wgmma --------------------------
	.section	.nv.constant0.gluon_wgmma,"a",@progbits
	.sectionflags	@""
	.align	4
.nv.constant0.gluon_wgmma:
	.zero		608


//--------------------- SYMBOLS --------------------------

	.type		.nv.reservedSmem.offset0,@object
	.size		.nv.reservedSmem.offset0,0x4
